// auto-generated by cutlass_sweep.gemm — config: {"arch": "sm_90", "cluster_m": 2, "cluster_n": 2, "dtype": "bf16", "dtype_b": "bf16", "layout": "nt", "stages": 0, "tile_k": 32, "tile_m": 256, "tile_n": 64}
#include "cutlass/cutlass.h"
#include "cutlass/gemm/collective/collective_builder.hpp"
#include "cutlass/gemm/device/gemm_universal_adapter.h"
#include "cutlass/gemm/kernel/gemm_universal.hpp"
#include "cutlass/epilogue/collective/collective_builder.hpp"

using ElemA = cutlass::bfloat16_t;
using ElemB = cutlass::bfloat16_t;
using ElemCD = cutlass::bfloat16_t;
using Acc  = float;
using TileShape    = cute::Shape<cute::_256, cute::_64, cute::_32>;
using ClusterShape = cute::Shape<cute::_2, cute::_2, cute::_1>;

using CollectiveEpilogue = typename cutlass::epilogue::collective::CollectiveBuilder<
    cutlass::arch::Sm90, cutlass::arch::OpClassTensorOp,
    TileShape, ClusterShape,
    cutlass::epilogue::collective::EpilogueTileAuto,
    Acc, Acc,
    ElemCD, cutlass::layout::RowMajor, 128 / cutlass::sizeof_bits<ElemCD>::value,
    ElemCD, cutlass::layout::RowMajor, 128 / cutlass::sizeof_bits<ElemCD>::value,
    cutlass::epilogue::collective::EpilogueScheduleAuto
  >::CollectiveOp;

using CollectiveMainloop = typename cutlass::gemm::collective::CollectiveBuilder<
    cutlass::arch::Sm90, cutlass::arch::OpClassTensorOp,
    ElemA, cutlass::layout::RowMajor, 128 / cutlass::sizeof_bits<ElemA>::value,
    ElemB, cutlass::layout::ColumnMajor, 128 / cutlass::sizeof_bits<ElemB>::value,
    Acc,
    TileShape, ClusterShape,
    cutlass::gemm::collective::StageCountAutoCarveout<static_cast<int>(sizeof(typename CollectiveEpilogue::SharedStorage))>,
    cutlass::gemm::collective::KernelScheduleAuto
  >::CollectiveOp;

using GemmKernel = cutlass::gemm::kernel::GemmUniversal<
    cute::Shape<int,int,int,int>,
    CollectiveMainloop,
    CollectiveEpilogue
>;
using Gemm = cutlass::gemm::device::GemmUniversalAdapter<GemmKernel>;

// Force the device kernel symbol into the cubin without needing a host main.
auto* _anchor = &cutlass::device_kernel<GemmKernel>;


// ===== COMPILED SASS (sm_90a) =====

	.target	sm_90a

	.elftype	@"ET_EXEC"


//--------------------- .note.nv.tkinfo           --------------------------
	.section	.note.nv.tkinfo,"",@"SHT_NOTE"
	.sectionflags	@"SHF_NOTE_NV_TKINFO"
	.tkinfo
        /*0018*/ 	.word	0x00000002
        /*0030*/ 	.string	""
        /*0030*/ 	.string	"ptxas"
        /*0030*/ 	.string	"Cuda compilation tools, release 13.0, V13.0.88"
        /*0030*/ 	.string	"Build cuda_13.0.r13.0/compiler.36424714_0"
        /*0030*/ 	.string	"-arch sm_90a -m 64 "



//--------------------- .note.nv.cuinfo           --------------------------
	.section	.note.nv.cuinfo,"",@"SHT_NOTE"
	.sectionflags	@"SHF_NOTE_NV_CUINFO"
        /*0018*/ 	.short	0x0002
        /*001a*/ 	.short	0x005a
        /*001c*/ 	.short	0x0082
	.zero		2


//--------------------- .nv.info                  --------------------------
	.section	.nv.info,"",@"SHT_CUDA_INFO"
	.align	4


	//----- nvinfo : EIATTR_REGCOUNT
	.align		4
        /*0000*/ 	.byte	0x04, 0x2f
        /*0002*/ 	.short	(.L_15 - .L_14)
	.align		4
.L_14:
        /*0004*/ 	.word	index@(_ZN7cutlass13device_kernelINS_4gemm6kernel13GemmUniversalIN4cute5tupleIJiiiiEEENS1_10collective13CollectiveMmaINS1_34MainloopSm90TmaGmmaWarpSpecializedILi11ENS5_IJNS4_1CILi2EEESB_NSA_ILi1EEEEEENS1_35KernelTmaWarpSpecializedCooperativeEEENS5_IJNSA_ILi256EEENSA_ILi64EEENSA_ILi32EEEEEENS_10bfloat16_tENS5_IJlSC_lEEESK_SL_NS4_8TiledMMAINS4_8MMA_AtomIJNS4_4SM904GMMA27MMA_64x64x16_F32BF16BF16_SSILNSP_5MajorE0ELSR_0ELNSP_7ScaleInE1ELSS_1EEEEEENS4_6LayoutINS5_IJSB_SC_SC_EEENS5_IJSC_NSA_ILi0EEESX_EEEEENS5_IJNS4_10UnderscoreES10_S10_EEEEENS4_23SM90_TMA_LOAD_MULTICASTENS4_14ComposedLayoutINS4_7SwizzleILi2ELi4ELi3EEENS4_18smem_ptr_flag_bitsILi16EEENSV_INS5_IJNSA_ILi8EEESI_EEENS5_IJSI_SC_EEEEEEEvNS4_8identityES13_S1D_vS1E_EENS_8epilogue10collective6detail29Sm90TmaWarpSpecializedAdapterINS1H_15DefaultEpilogueISK_SL_SL_NS1G_6thread17LinearCombinationISK_Li1EffLNS1L_9ScaleType4KindE0ELNS_15FloatRoundStyleE2ESK_EENS1_15EpilogueDefaultEEEEEvvEEEEvNT_6ParamsE)
        /*0008*/ 	.word	0x000000a8


	//----- nvinfo : EIATTR_FRAME_SIZE
	.align		4
.L_15:
        /*000c*/ 	.byte	0x04, 0x11
        /*000e*/ 	.short	(.L_17 - .L_16)
	.align		4
.L_16:
        /*0010*/ 	.word	index@(_ZN7cutlass13device_kernelINS_4gemm6kernel13GemmUniversalIN4cute5tupleIJiiiiEEENS1_10collective13CollectiveMmaINS1_34MainloopSm90TmaGmmaWarpSpecializedILi11ENS5_IJNS4_1CILi2EEESB_NSA_ILi1EEEEEENS1_35KernelTmaWarpSpecializedCooperativeEEENS5_IJNSA_ILi256EEENSA_ILi64EEENSA_ILi32EEEEEENS_10bfloat16_tENS5_IJlSC_lEEESK_SL_NS4_8TiledMMAINS4_8MMA_AtomIJNS4_4SM904GMMA27MMA_64x64x16_F32BF16BF16_SSILNSP_5MajorE0ELSR_0ELNSP_7ScaleInE1ELSS_1EEEEEENS4_6LayoutINS5_IJSB_SC_SC_EEENS5_IJSC_NSA_ILi0EEESX_EEEEENS5_IJNS4_10UnderscoreES10_S10_EEEEENS4_23SM90_TMA_LOAD_MULTICASTENS4_14ComposedLayoutINS4_7SwizzleILi2ELi4ELi3EEENS4_18smem_ptr_flag_bitsILi16EEENSV_INS5_IJNSA_ILi8EEESI_EEENS5_IJSI_SC_EEEEEEEvNS4_8identityES13_S1D_vS1E_EENS_8epilogue10collective6detail29Sm90TmaWarpSpecializedAdapterINS1H_15DefaultEpilogueISK_SL_SL_NS1G_6thread17LinearCombinationISK_Li1EffLNS1L_9ScaleType4KindE0ELNS_15FloatRoundStyleE2ESK_EENS1_15EpilogueDefaultEEEEEvvEEEEvNT_6ParamsE)
        /*0014*/ 	.word	0x00000000


	//----- nvinfo : EIATTR_MIN_STACK_SIZE
	.align		4
.L_17:
        /*0018*/ 	.byte	0x04, 0x12
        /*001a*/ 	.short	(.L_19 - .L_18)
	.align		4
.L_18:
        /*001c*/ 	.word	index@(_ZN7cutlass13device_kernelINS_4gemm6kernel13GemmUniversalIN4cute5tupleIJiiiiEEENS1_10collective13CollectiveMmaINS1_34MainloopSm90TmaGmmaWarpSpecializedILi11ENS5_IJNS4_1CILi2EEESB_NSA_ILi1EEEEEENS1_35KernelTmaWarpSpecializedCooperativeEEENS5_IJNSA_ILi256EEENSA_ILi64EEENSA_ILi32EEEEEENS_10bfloat16_tENS5_IJlSC_lEEESK_SL_NS4_8TiledMMAINS4_8MMA_AtomIJNS4_4SM904GMMA27MMA_64x64x16_F32BF16BF16_SSILNSP_5MajorE0ELSR_0ELNSP_7ScaleInE1ELSS_1EEEEEENS4_6LayoutINS5_IJSB_SC_SC_EEENS5_IJSC_NSA_ILi0EEESX_EEEEENS5_IJNS4_10UnderscoreES10_S10_EEEEENS4_23SM90_TMA_LOAD_MULTICASTENS4_14ComposedLayoutINS4_7SwizzleILi2ELi4ELi3EEENS4_18smem_ptr_flag_bitsILi16EEENSV_INS5_IJNSA_ILi8EEESI_EEENS5_IJSI_SC_EEEEEEEvNS4_8identityES13_S1D_vS1E_EENS_8epilogue10collective6detail29Sm90TmaWarpSpecializedAdapterINS1H_15DefaultEpilogueISK_SL_SL_NS1G_6thread17LinearCombinationISK_Li1EffLNS1L_9ScaleType4KindE0ELNS_15FloatRoundStyleE2ESK_EENS1_15EpilogueDefaultEEEEEvvEEEEvNT_6ParamsE)
        /*0020*/ 	.word	0x00000000
.L_19:


//--------------------- .nv.compat                --------------------------
	.section	.nv.compat,"",@"SHT_CUDA_COMPAT_INFO"
	.align	4
        /*0000*/ 	.byte	0x02, 0x09, 0x01, 0x00, 0x02, 0x02, 0x04, 0x00, 0x02, 0x05, 0x05, 0x00, 0x03, 0x07, 0x01, 0x01
        /*0010*/ 	.byte	0x02, 0x03, 0x01, 0x00, 0x02, 0x06, 0x01, 0x00, 0x04, 0x0b, 0x08, 0x00, 0x00, 0x00, 0x00, 0x00
        /*0020*/ 	.byte	0x00, 0x00, 0x00, 0x00


//--------------------- .nv.info._ZN7cutlass13device_kernelINS_4gemm6kernel13GemmUniversalIN4cute5tupleIJiiiiEEENS1_10collective13CollectiveMmaINS1_34MainloopSm90TmaGmmaWarpSpecializedILi11ENS5_IJNS4_1CILi2EEESB_NSA_ILi1EEEEEENS1_35KernelTmaWarpSpecializedCooperativeEEENS5_IJNSA_ILi256EEENSA_ILi64EEENSA_ILi32EEEEEENS_10bfloat16_tENS5_IJlSC_lEEESK_SL_NS4_8TiledMMAINS4_8MMA_AtomIJNS4_4SM904GMMA27MMA_64x64x16_F32BF16BF16_SSILNSP_5MajorE0ELSR_0ELNSP_7ScaleInE1ELSS_1EEEEEENS4_6LayoutINS5_IJSB_SC_SC_EEENS5_IJSC_NSA_ILi0EEESX_EEEEENS5_IJNS4_10UnderscoreES10_S10_EEEEENS4_23SM90_TMA_LOAD_MULTICASTENS4_14ComposedLayoutINS4_7SwizzleILi2ELi4ELi3EEENS4_18smem_ptr_flag_bitsILi16EEENSV_INS5_IJNSA_ILi8EEESI_EEENS5_IJSI_SC_EEEEEEEvNS4_8identityES13_S1D_vS1E_EENS_8epilogue10collective6detail29Sm90TmaWarpSpecializedAdapterINS1H_15DefaultEpilogueISK_SL_SL_NS1G_6thread17LinearCombinationISK_Li1EffLNS1L_9ScaleType4KindE0ELNS_15FloatRoundStyleE2ESK_EENS1_15EpilogueDefaultEEEEEvvEEEEvNT_6ParamsE --------------------------
	.section	.nv.info._ZN7cutlass13device_kernelINS_4gemm6kernel13GemmUniversalIN4cute5tupleIJiiiiEEENS1_10collective13CollectiveMmaINS1_34MainloopSm90TmaGmmaWarpSpecializedILi11ENS5_IJNS4_1CILi2EEESB_NSA_ILi1EEEEEENS1_35KernelTmaWarpSpecializedCooperativeEEENS5_IJNSA_ILi256EEENSA_ILi64EEENSA_ILi32EEEEEENS_10bfloat16_tENS5_IJlSC_lEEESK_SL_NS4_8TiledMMAINS4_8MMA_AtomIJNS4_4SM904GMMA27MMA_64x64x16_F32BF16BF16_SSILNSP_5MajorE0ELSR_0ELNSP_7ScaleInE1ELSS_1EEEEEENS4_6LayoutINS5_IJSB_SC_SC_EEENS5_IJSC_NSA_ILi0EEESX_EEEEENS5_IJNS4_10UnderscoreES10_S10_EEEEENS4_23SM90_TMA_LOAD_MULTICASTENS4_14ComposedLayoutINS4_7SwizzleILi2ELi4ELi3EEENS4_18smem_ptr_flag_bitsILi16EEENSV_INS5_IJNSA_ILi8EEESI_EEENS5_IJSI_SC_EEEEEEEvNS4_8identityES13_S1D_vS1E_EENS_8epilogue10collective6detail29Sm90TmaWarpSpecializedAdapterINS1H_15DefaultEpilogueISK_SL_SL_NS1G_6thread17LinearCombinationISK_Li1EffLNS1L_9ScaleType4KindE0ELNS_15FloatRoundStyleE2ESK_EENS1_15EpilogueDefaultEEEEEvvEEEEvNT_6ParamsE,"",@"SHT_CUDA_INFO"
	.sectionflags	@""
	.align	4


	//----- nvinfo : EIATTR_CUDA_API_VERSION
	.align		4
        /*0000*/ 	.byte	0x04, 0x37
        /*0002*/ 	.short	(.L_21 - .L_20)
.L_20:
        /*0004*/ 	.word	0x00000082


	//----- nvinfo : EIATTR_KPARAM_INFO
	.align		4
.L_21:
        /*0008*/ 	.byte	0x04, 0x17
        /*000a*/ 	.short	(.L_23 - .L_22)
.L_22:
        /*000c*/ 	.word	0x00000000
        /*0010*/ 	.short	0x0000
        /*0012*/ 	.short	0x0070
        /*0014*/ 	.byte	0x00, 0xf0, 0x01, 0x10


	//----- nvinfo : EIATTR_SPARSE_MMA_MASK
	.align		4
.L_23:
        /*0018*/ 	.byte	0x03, 0x50
        /*001a*/ 	.short	0x0000


	//----- nvinfo : EIATTR_MAXREG_COUNT
	.align		4
        /*001c*/ 	.byte	0x03, 0x1b
        /*001e*/ 	.short	0x00a8


	//----- nvinfo : EIATTR_NUM_BARRIERS
	.align		4
        /*0020*/ 	.byte	0x02, 0x4c
        /*0022*/ 	.byte	0x01
	.zero		1


	//----- nvinfo : EIATTR_EXTERNS
	.align		4
        /*0024*/ 	.byte	0x04, 0x0f
        /*0026*/ 	.short	(.L_25 - .L_24)


	//   ....[0]....
	.align		4
.L_24:
        /*0028*/ 	.word	index@(__assertfail)


	//----- nvinfo : EIATTR_MERCURY_ISA_VERSION
	.align		4
.L_25:
        /*002c*/ 	.byte	0x03, 0x5f
        /*002e*/ 	.short	0x0101


	//----- nvinfo : EIATTR_INT_WARP_WIDE_INSTR_OFFSETS
	.align		4
        /*0030*/ 	.byte	0x04, 0x31
        /*0032*/ 	.short	(.L_27 - .L_26)


	//   ....[0]....
.L_26:
        /*0034*/ 	.word	0x000005a0


	//   ....[1]....
        /*0038*/ 	.word	0x000005d0


	//   ....[2]....
        /*003c*/ 	.word	0x00000790


	//   ....[3]....
        /*0040*/ 	.word	0x00001ff0


	//----- nvinfo : EIATTR_COOP_GROUP_MASK_REGIDS
	.align		4
.L_27:
        /*0044*/ 	.byte	0x04, 0x29
        /*0046*/ 	.short	(.L_29 - .L_28)


	//   ....[0]....
.L_28:
        /*0048*/ 	.word	0xffffffff


	//   ....[1]....
        /*004c*/ 	.word	0xffffffff


	//   ....[2]....
        /*0050*/ 	.word	0xffffffff


	//   ....[3]....
        /*0054*/ 	.word	0xffffffff


	//   ....[4]....
        /*0058*/ 	.word	0xffffffff


	//   ....[5]....
        /*005c*/ 	.word	0xffffffff


	//----- nvinfo : EIATTR_COOP_GROUP_INSTR_OFFSETS
	.align		4
.L_29:
        /*0060*/ 	.byte	0x04, 0x28
        /*0062*/ 	.short	(.L_31 - .L_30)


	//   ....[0]....
.L_30:
        /*0064*/ 	.word	0x00000060


	//   ....[1]....
        /*0068*/ 	.word	0x00000070


	//   ....[2]....
        /*006c*/ 	.word	0x00000130


	//   ....[3]....
        /*0070*/ 	.word	0x000003e0


	//   ....[4]....
        /*0074*/ 	.word	0x00000910


	//   ....[5]....
        /*0078*/ 	.word	0x000015b0


	//----- nvinfo : EIATTR_REG_RECONFIG
	.align		4
.L_31:
        /*007c*/ 	.byte	0x01, 0x54
	.zero		2


	//----- nvinfo : EIATTR_SYSCALL_OFFSETS
	.align		4
        /*0080*/ 	.byte	0x04, 0x46
        /*0082*/ 	.short	(.L_33 - .L_32)


	//   ....[0]....
.L_32:
        /*0084*/ 	.word	0x000017a0


	//----- nvinfo : EIATTR_MBARRIER_INSTR_OFFSETS
	.align		4
.L_33:
        /*0088*/ 	.byte	0x04, 0x39
        /*008a*/ 	.short	(.L_35 - .L_34)


	//   ....[0]....
.L_34:
        /*008c*/ 	.word	0x00000250
        /*0090*/ 	.word	0x000000ff
        /*0094*/ 	.word	0x00000000
        /*0098*/ 	.short	0x0100
        /*009a*/ 	.byte	0x08
	.zero		1


	//   ....[1]....
        /*009c*/ 	.word	0x00000260
        /*00a0*/ 	.word	0x000000ff
        /*00a4*/ 	.word	0x00000058
        /*00a8*/ 	.short	0x0100
        /*00aa*/ 	.byte	0x08
	.zero		1


	//   ....[2]....
        /*00ac*/ 	.word	0x00000270
        /*00b0*/ 	.word	0x000000ff
        /*00b4*/ 	.word	0x00000008
        /*00b8*/ 	.short	0x0100
        /*00ba*/ 	.byte	0x08
	.zero		1


	//   ....[3]....
        /*00bc*/ 	.word	0x00000280
        /*00c0*/ 	.word	0x000000ff
        /*00c4*/ 	.word	0x00000060
        /*00c8*/ 	.short	0x0100
        /*00ca*/ 	.byte	0x08
	.zero		1


	//   ....[4]....
        /*00cc*/ 	.word	0x00000290
        /*00d0*/ 	.word	0x000000ff
        /*00d4*/ 	.word	0x00000010
        /*00d8*/ 	.short	0x0100
        /*00da*/ 	.byte	0x08
	.zero		1


	//   ....[5]....
        /*00dc*/ 	.word	0x000002a0
        /*00e0*/ 	.word	0x000000ff
        /*00e4*/ 	.word	0x00000068
        /*00e8*/ 	.short	0x0100
        /*00ea*/ 	.byte	0x08
	.zero		1


	//   ....[6]....
        /*00ec*/ 	.word	0x000002b0
        /*00f0*/ 	.word	0x000000ff
        /*00f4*/ 	.word	0x00000018
        /*00f8*/ 	.short	0x0100
        /*00fa*/ 	.byte	0x08
	.zero		1


	//   ....[7]....
        /*00fc*/ 	.word	0x000002c0
        /*0100*/ 	.word	0x000000ff
        /*0104*/ 	.word	0x00000070
        /*0108*/ 	.short	0x0100
        /*010a*/ 	.byte	0x08
	.zero		1


	//   ....[8]....
        /*010c*/ 	.word	0x000002d0
        /*0110*/ 	.word	0x000000ff
        /*0114*/ 	.word	0x00000020
        /*0118*/ 	.short	0x0100
        /*011a*/ 	.byte	0x08
	.zero		1


	//   ....[9]....
        /*011c*/ 	.word	0x000002e0
        /*0120*/ 	.word	0x000000ff
        /*0124*/ 	.word	0x00000078
        /*0128*/ 	.short	0x0100
        /*012a*/ 	.byte	0x08
	.zero		1


	//   ....[10]....
        /*012c*/ 	.word	0x000002f0
        /*0130*/ 	.word	0x000000ff
        /*0134*/ 	.word	0x00000028
        /*0138*/ 	.short	0x0100
        /*013a*/ 	.byte	0x08
	.zero		1


	//   ....[11]....
        /*013c*/ 	.word	0x00000300
        /*0140*/ 	.word	0x000000ff
        /*0144*/ 	.word	0x00000080
        /*0148*/ 	.short	0x0100
        /*014a*/ 	.byte	0x08
	.zero		1


	//   ....[12]....
        /*014c*/ 	.word	0x00000310
        /*0150*/ 	.word	0x000000ff
        /*0154*/ 	.word	0x00000030
        /*0158*/ 	.short	0x0100
        /*015a*/ 	.byte	0x08
	.zero		1


	//   ....[13]....
        /*015c*/ 	.word	0x00000320
        /*0160*/ 	.word	0x000000ff
        /*0164*/ 	.word	0x00000088
        /*0168*/ 	.short	0x0100
        /*016a*/ 	.byte	0x08
	.zero		1


	//   ....[14]....
        /*016c*/ 	.word	0x00000330
        /*0170*/ 	.word	0x000000ff
        /*0174*/ 	.word	0x00000038
        /*0178*/ 	.short	0x0100
        /*017a*/ 	.byte	0x08
	.zero		1


	//   ....[15]....
        /*017c*/ 	.word	0x00000340
        /*0180*/ 	.word	0x000000ff
        /*0184*/ 	.word	0x00000090
        /*0188*/ 	.short	0x0100
        /*018a*/ 	.byte	0x08
	.zero		1


	//   ....[16]....
        /*018c*/ 	.word	0x00000350
        /*0190*/ 	.word	0x000000ff
        /*0194*/ 	.word	0x00000040
        /*0198*/ 	.short	0x0100
        /*019a*/ 	.byte	0x08
	.zero		1


	//   ....[17]....
        /*019c*/ 	.word	0x00000360
        /*01a0*/ 	.word	0x000000ff
        /*01a4*/ 	.word	0x00000098
        /*01a8*/ 	.short	0x0100
        /*01aa*/ 	.byte	0x08
	.zero		1


	//   ....[18]....
        /*01ac*/ 	.word	0x00000370
        /*01b0*/ 	.word	0x000000ff
        /*01b4*/ 	.word	0x00000048
        /*01b8*/ 	.short	0x0100
        /*01ba*/ 	.byte	0x08
	.zero		1


	//   ....[19]....
        /*01bc*/ 	.word	0x00000380
        /*01c0*/ 	.word	0x000000ff
        /*01c4*/ 	.word	0x000000a0
        /*01c8*/ 	.short	0x0100
        /*01ca*/ 	.byte	0x08
	.zero		1


	//   ....[20]....
        /*01cc*/ 	.word	0x00000390
        /*01d0*/ 	.word	0x000000ff
        /*01d4*/ 	.word	0x00000050
        /*01d8*/ 	.short	0x0100
        /*01da*/ 	.byte	0x08
	.zero		1


	//   ....[21]....
        /*01dc*/ 	.word	0x000003a0
        /*01e0*/ 	.word	0x000000ff
        /*01e4*/ 	.word	0x000000a8
        /*01e8*/ 	.short	0x0100
        /*01ea*/ 	.byte	0x08
	.zero		1


	//   ....[22]....
        /*01ec*/ 	.word	0x00000820
        /*01f0*/ 	.word	0x000000ff
        /*01f4*/ 	.word	0x000000c0
        /*01f8*/ 	.short	0x0100
        /*01fa*/ 	.byte	0x06
	.zero		1


	//   ....[23]....
        /*01fc*/ 	.word	0x000008b0
        /*0200*/ 	.word	0x000000ff
        /*0204*/ 	.word	0x000000c8
        /*0208*/ 	.short	0x0100
        /*020a*/ 	.byte	0x06
	.zero		1


	//   ....[24]....
        /*020c*/ 	.word	0x00001860
        /*0210*/ 	.word	0x00000003
        /*0214*/ 	.word	0x00000000
        /*0218*/ 	.short	0x010a
        /*021a*/ 	.byte	0x3f
	.zero		1


	//   ....[25]....
        /*021c*/ 	.word	0x000018c0
        /*0220*/ 	.word	0x00000003
        /*0224*/ 	.word	0x00000000
        /*0228*/ 	.short	0x010a
        /*022a*/ 	.byte	0x3f
	.zero		1


	//   ....[26]....
        /*022c*/ 	.word	0x00001c20
        /*0230*/ 	.word	0x00000005
        /*0234*/ 	.word	0x00000000
        /*0238*/ 	.short	0x010a
        /*023a*/ 	.byte	0x3f
	.zero		1


	//   ....[27]....
        /*023c*/ 	.word	0x00001c60
        /*0240*/ 	.word	0x00000005
        /*0244*/ 	.word	0x00000000
        /*0248*/ 	.short	0x010a
        /*024a*/ 	.byte	0x3f
	.zero		1


	//   ....[28]....
        /*024c*/ 	.word	0x00001ea0
        /*0250*/ 	.word	0x00000004
        /*0254*/ 	.word	0x00000000
        /*0258*/ 	.short	0x0101
        /*025a*/ 	.byte	0x3f
	.zero		1


	//   ....[29]....
        /*025c*/ 	.word	0x00002090
        /*0260*/ 	.word	0x00000000
        /*0264*/ 	.word	0x00000000
        /*0268*/ 	.short	0x0101
        /*026a*/ 	.byte	0x3f
	.zero		1


	//   ....[30]....
        /*026c*/ 	.word	0x00007e50
        /*0270*/ 	.word	0x00000015
        /*0274*/ 	.word	0x00000058
        /*0278*/ 	.short	0x010a
        /*027a*/ 	.byte	0x3f
	.zero		1


	//   ....[31]....
        /*027c*/ 	.word	0x00008210
        /*0280*/ 	.word	0x00000006
        /*0284*/ 	.word	0x000000c8
        /*0288*/ 	.short	0x0101
        /*028a*/ 	.byte	0x3f
	.zero		1


	//   ....[32]....
        /*028c*/ 	.word	0x00008940
        /*0290*/ 	.word	0x00000007
        /*0294*/ 	.word	0x00000000
        /*0298*/ 	.short	0x010a
        /*029a*/ 	.byte	0x3f
	.zero		1


	//   ....[33]....
        /*029c*/ 	.word	0x000089c0
        /*02a0*/ 	.word	0x00000008
        /*02a4*/ 	.word	0x00000000
        /*02a8*/ 	.short	0x010a
        /*02aa*/ 	.byte	0x3f
	.zero		1


	//   ....[34]....
        /*02ac*/ 	.word	0x00008a50
        /*02b0*/ 	.word	0x00000009
        /*02b4*/ 	.word	0x00000000
        /*02b8*/ 	.short	0x010a
        /*02ba*/ 	.byte	0x3f
	.zero		1


	//   ....[35]....
        /*02bc*/ 	.word	0x00008ae0
        /*02c0*/ 	.word	0x00000008
        /*02c4*/ 	.word	0x00000000
        /*02c8*/ 	.short	0x010a
        /*02ca*/ 	.byte	0x3f
	.zero		1


	//   ....[36]....
        /*02cc*/ 	.word	0x00008b70
        /*02d0*/ 	.word	0x00000009
        /*02d4*/ 	.word	0x00000000
        /*02d8*/ 	.short	0x010a
        /*02da*/ 	.byte	0x3f
	.zero		1


	//   ....[37]....
        /*02dc*/ 	.word	0x00008c00
        /*02e0*/ 	.word	0x00000008
        /*02e4*/ 	.word	0x00000000
        /*02e8*/ 	.short	0x010a
        /*02ea*/ 	.byte	0x3f
	.zero		1


	//   ....[38]....
        /*02ec*/ 	.word	0x00008c90
        /*02f0*/ 	.word	0x00000009
        /*02f4*/ 	.word	0x00000000
        /*02f8*/ 	.short	0x010a
        /*02fa*/ 	.byte	0x3f
	.zero		1


	//   ....[39]....
        /*02fc*/ 	.word	0x00008d20
        /*0300*/ 	.word	0x00000008
        /*0304*/ 	.word	0x00000000
        /*0308*/ 	.short	0x010a
        /*030a*/ 	.byte	0x3f
	.zero		1


	//   ....[40]....
        /*030c*/ 	.word	0x00008db0
        /*0310*/ 	.word	0x00000009
        /*0314*/ 	.word	0x00000000
        /*0318*/ 	.short	0x010a
        /*031a*/ 	.byte	0x3f
	.zero		1


	//   ....[41]....
        /*031c*/ 	.word	0x00008e40
        /*0320*/ 	.word	0x00000006
        /*0324*/ 	.word	0x00000000
        /*0328*/ 	.short	0x010a
        /*032a*/ 	.byte	0x3f
	.zero		1


	//   ....[42]....
        /*032c*/ 	.word	0x00008ed0
        /*0330*/ 	.word	0x00000003
        /*0334*/ 	.word	0x00000000
        /*0338*/ 	.short	0x010a
        /*033a*/ 	.byte	0x3f
	.zero		1


	//   ....[43]....
        /*033c*/ 	.word	0x00008f30
        /*0340*/ 	.word	0x00000003
        /*0344*/ 	.word	0x00000000
        /*0348*/ 	.short	0x010a
        /*034a*/ 	.byte	0x3f
	.zero		1


	//   ....[44]....
        /*034c*/ 	.word	0x00008f80
        /*0350*/ 	.word	0x00000005
        /*0354*/ 	.word	0x00000000
        /*0358*/ 	.short	0x010a
        /*035a*/ 	.byte	0x3f
	.zero		1


	//   ....[45]....
        /*035c*/ 	.word	0x00009050
        /*0360*/ 	.word	0x00000015
        /*0364*/ 	.word	0x00000058
        /*0368*/ 	.short	0x010a
        /*036a*/ 	.byte	0x3f
	.zero		1


	//   ....[46]....
        /*036c*/ 	.word	0x00009120
        /*0370*/ 	.word	0x00000007
        /*0374*/ 	.word	0x00000000
        /*0378*/ 	.short	0x010a
        /*037a*/ 	.byte	0x3f
	.zero		1


	//   ....[47]....
        /*037c*/ 	.word	0x00009170
        /*0380*/ 	.word	0x00000008
        /*0384*/ 	.word	0x00000000
        /*0388*/ 	.short	0x010a
        /*038a*/ 	.byte	0x3f
	.zero		1


	//   ....[48]....
        /*038c*/ 	.word	0x000091c0
        /*0390*/ 	.word	0x00000009
        /*0394*/ 	.word	0x00000000
        /*0398*/ 	.short	0x010a
        /*039a*/ 	.byte	0x3f
	.zero		1


	//   ....[49]....
        /*039c*/ 	.word	0x00009210
        /*03a0*/ 	.word	0x00000008
        /*03a4*/ 	.word	0x00000000
        /*03a8*/ 	.short	0x010a
        /*03aa*/ 	.byte	0x3f
	.zero		1


	//   ....[50]....
        /*03ac*/ 	.word	0x00009260
        /*03b0*/ 	.word	0x00000009
        /*03b4*/ 	.word	0x00000000
        /*03b8*/ 	.short	0x010a
        /*03ba*/ 	.byte	0x3f
	.zero		1


	//   ....[51]....
        /*03bc*/ 	.word	0x000092b0
        /*03c0*/ 	.word	0x00000008
        /*03c4*/ 	.word	0x00000000
        /*03c8*/ 	.short	0x010a
        /*03ca*/ 	.byte	0x3f
	.zero		1


	//   ....[52]....
        /*03cc*/ 	.word	0x00009300
        /*03d0*/ 	.word	0x00000009
        /*03d4*/ 	.word	0x00000000
        /*03d8*/ 	.short	0x010a
        /*03da*/ 	.byte	0x3f
	.zero		1


	//   ....[53]....
        /*03dc*/ 	.word	0x00009350
        /*03e0*/ 	.word	0x00000008
        /*03e4*/ 	.word	0x00000000
        /*03e8*/ 	.short	0x010a
        /*03ea*/ 	.byte	0x3f
	.zero		1


	//   ....[54]....
        /*03ec*/ 	.word	0x000093a0
        /*03f0*/ 	.word	0x00000009
        /*03f4*/ 	.word	0x00000000
        /*03f8*/ 	.short	0x010a
        /*03fa*/ 	.byte	0x3f
	.zero		1


	//   ....[55]....
        /*03fc*/ 	.word	0x000093f0
        /*0400*/ 	.word	0x00000006
        /*0404*/ 	.word	0x00000000
        /*0408*/ 	.short	0x010a
        /*040a*/ 	.byte	0x3f
	.zero		1


	//----- nvinfo : EIATTR_NUM_MBARRIERS
	.align		4
.L_35:
        /*040c*/ 	.byte	0x03, 0x38
        /*040e*/ 	.short	0x0018


	//----- nvinfo : EIATTR_EXIT_INSTR_OFFSETS
	.align		4
        /*0410*/ 	.byte	0x04, 0x1c
        /*0412*/ 	.short	(.L_37 - .L_36)


	//   ....[0]....
.L_36:
        /*0414*/ 	.word	0x00000af0


	//   ....[1]....
        /*0418*/ 	.word	0x00001310


	//   ....[2]....
        /*041c*/ 	.word	0x00007500


	//   ....[3]....
        /*0420*/ 	.word	0x00007a60


	//   ....[4]....
        /*0424*/ 	.word	0x00008f20


	//----- nvinfo : EIATTR_MAX_THREADS
	.align		4
.L_37:
        /*0428*/ 	.byte	0x04, 0x05
        /*042a*/ 	.short	(.L_39 - .L_38)
.L_38:
        /*042c*/ 	.word	0x00000180
        /*0430*/ 	.word	0x00000001
        /*0434*/ 	.word	0x00000001


	//----- nvinfo : EIATTR_CRS_STACK_SIZE
	.align		4
.L_39:
        /*0438*/ 	.byte	0x04, 0x1e
        /*043a*/ 	.short	(.L_41 - .L_40)
.L_40:
        /*043c*/ 	.word	0x00000000


	//----- nvinfo : EIATTR_CBANK_PARAM_SIZE
	.align		4
.L_41:
        /*0440*/ 	.byte	0x03, 0x19
        /*0442*/ 	.short	0x0470


	//----- nvinfo : EIATTR_PARAM_CBANK
	.align		4
        /*0444*/ 	.byte	0x04, 0x0a
        /*0446*/ 	.short	(.L_43 - .L_42)
	.align		4
.L_42:
        /*0448*/ 	.word	index@(.nv.constant0._ZN7cutlass13device_kernelINS_4gemm6kernel13GemmUniversalIN4cute5tupleIJiiiiEEENS1_10collective13CollectiveMmaINS1_34MainloopSm90TmaGmmaWarpSpecializedILi11ENS5_IJNS4_1CILi2EEESB_NSA_ILi1EEEEEENS1_35KernelTmaWarpSpecializedCooperativeEEENS5_IJNSA_ILi256EEENSA_ILi64EEENSA_ILi32EEEEEENS_10bfloat16_tENS5_IJlSC_lEEESK_SL_NS4_8TiledMMAINS4_8MMA_AtomIJNS4_4SM904GMMA27MMA_64x64x16_F32BF16BF16_SSILNSP_5MajorE0ELSR_0ELNSP_7ScaleInE1ELSS_1EEEEEENS4_6LayoutINS5_IJSB_SC_SC_EEENS5_IJSC_NSA_ILi0EEESX_EEEEENS5_IJNS4_10UnderscoreES10_S10_EEEEENS4_23SM90_TMA_LOAD_MULTICASTENS4_14ComposedLayoutINS4_7SwizzleILi2ELi4ELi3EEENS4_18smem_ptr_flag_bitsILi16EEENSV_INS5_IJNSA_ILi8EEESI_EEENS5_IJSI_SC_EEEEEEEvNS4_8identityES13_S1D_vS1E_EENS_8epilogue10collective6detail29Sm90TmaWarpSpecializedAdapterINS1H_15DefaultEpilogueISK_SL_SL_NS1G_6thread17LinearCombinationISK_Li1EffLNS1L_9ScaleType4KindE0ELNS_15FloatRoundStyleE2ESK_EENS1_15EpilogueDefaultEEEEEvvEEEEvNT_6ParamsE)
        /*044c*/ 	.short	0x0210
        /*044e*/ 	.short	0x0470


	//----- nvinfo : EIATTR_SW_WAR
	.align		4
.L_43:
        /*0450*/ 	.byte	0x04, 0x36
        /*0452*/ 	.short	(.L_45 - .L_44)
.L_44:
        /*0454*/ 	.word	0x00000008
.L_45:


//--------------------- .nv.callgraph             --------------------------
	.section	.nv.callgraph,"",@"SHT_CUDA_CALLGRAPH"
	.align	4
	.sectionentsize	8
	.align		4
        /*0000*/ 	.word	0x00000000
	.align		4
        /*0004*/ 	.word	0xffffffff
	.align		4
        /*0008*/ 	.word	index@(_ZN7cutlass13device_kernelINS_4gemm6kernel13GemmUniversalIN4cute5tupleIJiiiiEEENS1_10collective13CollectiveMmaINS1_34MainloopSm90TmaGmmaWarpSpecializedILi11ENS5_IJNS4_1CILi2EEESB_NSA_ILi1EEEEEENS1_35KernelTmaWarpSpecializedCooperativeEEENS5_IJNSA_ILi256EEENSA_ILi64EEENSA_ILi32EEEEEENS_10bfloat16_tENS5_IJlSC_lEEESK_SL_NS4_8TiledMMAINS4_8MMA_AtomIJNS4_4SM904GMMA27MMA_64x64x16_F32BF16BF16_SSILNSP_5MajorE0ELSR_0ELNSP_7ScaleInE1ELSS_1EEEEEENS4_6LayoutINS5_IJSB_SC_SC_EEENS5_IJSC_NSA_ILi0EEESX_EEEEENS5_IJNS4_10UnderscoreES10_S10_EEEEENS4_23SM90_TMA_LOAD_MULTICASTENS4_14ComposedLayoutINS4_7SwizzleILi2ELi4ELi3EEENS4_18smem_ptr_flag_bitsILi16EEENSV_INS5_IJNSA_ILi8EEESI_EEENS5_IJSI_SC_EEEEEEEvNS4_8identityES13_S1D_vS1E_EENS_8epilogue10collective6detail29Sm90TmaWarpSpecializedAdapterINS1H_15DefaultEpilogueISK_SL_SL_NS1G_6thread17LinearCombinationISK_Li1EffLNS1L_9ScaleType4KindE0ELNS_15FloatRoundStyleE2ESK_EENS1_15EpilogueDefaultEEEEEvvEEEEvNT_6ParamsE)
	.align		4
        /*000c*/ 	.word	index@(__assertfail)
	.align		4
        /*0010*/ 	.word	0x00000000
	.align		4
        /*0014*/ 	.word	0xfffffffe
	.align		4
        /*0018*/ 	.word	0x00000000
	.align		4
        /*001c*/ 	.word	0xfffffffd
	.align		4
        /*0020*/ 	.word	0x00000000
	.align		4
        /*0024*/ 	.word	0xfffffffc


//--------------------- .nv.constant4             --------------------------
	.section	.nv.constant4,"a",@progbits
	.align	8
	.align		8
.nv.constant4:
        /*0000*/ 	.dword	__assertfail
	.align		8
        /*0008*/ 	.dword	__unnamed_1
	.align		8
        /*0010*/ 	.dword	_ZN40_INTERNAL_6ca5adec_4_k_cu_fa37c416_171614cuda3std3__45__cpo5beginE
	.align		8
        /*0018*/ 	.dword	_ZN40_INTERNAL_6ca5adec_4_k_cu_fa37c416_171614cuda3std3__45__cpo3endE
	.align		8
        /*0020*/ 	.dword	_ZN40_INTERNAL_6ca5adec_4_k_cu_fa37c416_171614cuda3std3__45__cpo6cbeginE
	.align		8
        /*0028*/ 	.dword	_ZN40_INTERNAL_6ca5adec_4_k_cu_fa37c416_171614cuda3std3__45__cpo4cendE
	.align		8
        /*0030*/ 	.dword	_ZN40_INTERNAL_6ca5adec_4_k_cu_fa37c416_171614cuda3std3__442_GLOBAL__N__6ca5adec_4_k_cu_fa37c416_171616ignoreE
	.align		8
        /*0038*/ 	.dword	_ZN40_INTERNAL_6ca5adec_4_k_cu_fa37c416_171614cuda3std3__419piecewise_constructE
	.align		8
        /*0040*/ 	.dword	_ZN40_INTERNAL_6ca5adec_4_k_cu_fa37c416_171614cuda3std3__48in_placeE
	.align		8
        /*0048*/ 	.dword	_ZN40_INTERNAL_6ca5adec_4_k_cu_fa37c416_171614cuda3std6ranges3__45__cpo4swapE
	.align		8
        /*0050*/ 	.dword	_ZN40_INTERNAL_6ca5adec_4_k_cu_fa37c416_171614cuda3std6ranges3__45__cpo9iter_moveE
	.align		8
        /*0058*/ 	.dword	_ZN40_INTERNAL_6ca5adec_4_k_cu_fa37c416_171614cute7productE
	.align		8
        /*0060*/ 	.dword	_ZN40_INTERNAL_6ca5adec_4_k_cu_fa37c416_171614cute1_E
	.align		8
        /*0068*/ 	.dword	$str$22
	.align		8
        /*0070*/ 	.dword	$str$23


//--------------------- .text._ZN7cutlass13device_kernelINS_4gemm6kernel13GemmUniversalIN4cute5tupleIJiiiiEEENS1_10collective13CollectiveMmaINS1_34MainloopSm90TmaGmmaWarpSpecializedILi11ENS5_IJNS4_1CILi2EEESB_NSA_ILi1EEEEEENS1_35KernelTmaWarpSpecializedCooperativeEEENS5_IJNSA_ILi256EEENSA_ILi64EEENSA_ILi32EEEEEENS_10bfloat16_tENS5_IJlSC_lEEESK_SL_NS4_8TiledMMAINS4_8MMA_AtomIJNS4_4SM904GMMA27MMA_64x64x16_F32BF16BF16_SSILNSP_5MajorE0ELSR_0ELNSP_7ScaleInE1ELSS_1EEEEEENS4_6LayoutINS5_IJSB_SC_SC_EEENS5_IJSC_NSA_ILi0EEESX_EEEEENS5_IJNS4_10UnderscoreES10_S10_EEEEENS4_23SM90_TMA_LOAD_MULTICASTENS4_14ComposedLayoutINS4_7SwizzleILi2ELi4ELi3EEENS4_18smem_ptr_flag_bitsILi16EEENSV_INS5_IJNSA_ILi8EEESI_EEENS5_IJSI_SC_EEEEEEEvNS4_8identityES13_S1D_vS1E_EENS_8epilogue10collective6detail29Sm90TmaWarpSpecializedAdapterINS1H_15DefaultEpilogueISK_SL_SL_NS1G_6thread17LinearCombinationISK_Li1EffLNS1L_9ScaleType4KindE0ELNS_15FloatRoundStyleE2ESK_EENS1_15EpilogueDefaultEEEEEvvEEEEvNT_6ParamsE --------------------------
	.section	.text._ZN7cutlass13device_kernelINS_4gemm6kernel13GemmUniversalIN4cute5tupleIJiiiiEEENS1_10collective13CollectiveMmaINS1_34MainloopSm90TmaGmmaWarpSpecializedILi11ENS5_IJNS4_1CILi2EEESB_NSA_ILi1EEEEEENS1_35KernelTmaWarpSpecializedCooperativeEEENS5_IJNSA_ILi256EEENSA_ILi64EEENSA_ILi32EEEEEENS_10bfloat16_tENS5_IJlSC_lEEESK_SL_NS4_8TiledMMAINS4_8MMA_AtomIJNS4_4SM904GMMA27MMA_64x64x16_F32BF16BF16_SSILNSP_5MajorE0ELSR_0ELNSP_7ScaleInE1ELSS_1EEEEEENS4_6LayoutINS5_IJSB_SC_SC_EEENS5_IJSC_NSA_ILi0EEESX_EEEEENS5_IJNS4_10UnderscoreES10_S10_EEEEENS4_23SM90_TMA_LOAD_MULTICASTENS4_14ComposedLayoutINS4_7SwizzleILi2ELi4ELi3EEENS4_18smem_ptr_flag_bitsILi16EEENSV_INS5_IJNSA_ILi8EEESI_EEENS5_IJSI_SC_EEEEEEEvNS4_8identityES13_S1D_vS1E_EENS_8epilogue10collective6detail29Sm90TmaWarpSpecializedAdapterINS1H_15DefaultEpilogueISK_SL_SL_NS1G_6thread17LinearCombinationISK_Li1EffLNS1L_9ScaleType4KindE0ELNS_15FloatRoundStyleE2ESK_EENS1_15EpilogueDefaultEEEEEvvEEEEvNT_6ParamsE,"ax",@progbits
	.align	128
.text._ZN7cutlass13device_kernelINS_4gemm6kernel13GemmUniversalIN4cute5tupleIJiiiiEEENS1_10collective13CollectiveMmaINS1_34MainloopSm90TmaGmmaWarpSpecializedILi11ENS5_IJNS4_1CILi2EEESB_NSA_ILi1EEEEEENS1_35KernelTmaWarpSpecializedCooperativeEEENS5_IJNSA_ILi256EEENSA_ILi64EEENSA_ILi32EEEEEENS_10bfloat16_tENS5_IJlSC_lEEESK_SL_NS4_8TiledMMAINS4_8MMA_AtomIJNS4_4SM904GMMA27MMA_64x64x16_F32BF16BF16_SSILNSP_5MajorE0ELSR_0ELNSP_7ScaleInE1ELSS_1EEEEEENS4_6LayoutINS5_IJSB_SC_SC_EEENS5_IJSC_NSA_ILi0EEESX_EEEEENS5_IJNS4_10UnderscoreES10_S10_EEEEENS4_23SM90_TMA_LOAD_MULTICASTENS4_14ComposedLayoutINS4_7SwizzleILi2ELi4ELi3EEENS4_18smem_ptr_flag_bitsILi16EEENSV_INS5_IJNSA_ILi8EEESI_EEENS5_IJSI_SC_EEEEEEEvNS4_8identityES13_S1D_vS1E_EENS_8epilogue10collective6detail29Sm90TmaWarpSpecializedAdapterINS1H_15DefaultEpilogueISK_SL_SL_NS1G_6thread17LinearCombinationISK_Li1EffLNS1L_9ScaleType4KindE0ELNS_15FloatRoundStyleE2ESK_EENS1_15EpilogueDefaultEEEEEvvEEEEvNT_6ParamsE:
        .type           _ZN7cutlass13device_kernelINS_4gemm6kernel13GemmUniversalIN4cute5tupleIJiiiiEEENS1_10collective13CollectiveMmaINS1_34MainloopSm90TmaGmmaWarpSpecializedILi11ENS5_IJNS4_1CILi2EEESB_NSA_ILi1EEEEEENS1_35KernelTmaWarpSpecializedCooperativeEEENS5_IJNSA_ILi256EEENSA_ILi64EEENSA_ILi32EEEEEENS_10bfloat16_tENS5_IJlSC_lEEESK_SL_NS4_8TiledMMAINS4_8MMA_AtomIJNS4_4SM904GMMA27MMA_64x64x16_F32BF16BF16_SSILNSP_5MajorE0ELSR_0ELNSP_7ScaleInE1ELSS_1EEEEEENS4_6LayoutINS5_IJSB_SC_SC_EEENS5_IJSC_NSA_ILi0EEESX_EEEEENS5_IJNS4_10UnderscoreES10_S10_EEEEENS4_23SM90_TMA_LOAD_MULTICASTENS4_14ComposedLayoutINS4_7SwizzleILi2ELi4ELi3EEENS4_18smem_ptr_flag_bitsILi16EEENSV_INS5_IJNSA_ILi8EEESI_EEENS5_IJSI_SC_EEEEEEEvNS4_8identityES13_S1D_vS1E_EENS_8epilogue10collective6detail29Sm90TmaWarpSpecializedAdapterINS1H_15DefaultEpilogueISK_SL_SL_NS1G_6thread17LinearCombinationISK_Li1EffLNS1L_9ScaleType4KindE0ELNS_15FloatRoundStyleE2ESK_EENS1_15EpilogueDefaultEEEEEvvEEEEvNT_6ParamsE,@function
        .size           _ZN7cutlass13device_kernelINS_4gemm6kernel13GemmUniversalIN4cute5tupleIJiiiiEEENS1_10collective13CollectiveMmaINS1_34MainloopSm90TmaGmmaWarpSpecializedILi11ENS5_IJNS4_1CILi2EEESB_NSA_ILi1EEEEEENS1_35KernelTmaWarpSpecializedCooperativeEEENS5_IJNSA_ILi256EEENSA_ILi64EEENSA_ILi32EEEEEENS_10bfloat16_tENS5_IJlSC_lEEESK_SL_NS4_8TiledMMAINS4_8MMA_AtomIJNS4_4SM904GMMA27MMA_64x64x16_F32BF16BF16_SSILNSP_5MajorE0ELSR_0ELNSP_7ScaleInE1ELSS_1EEEEEENS4_6LayoutINS5_IJSB_SC_SC_EEENS5_IJSC_NSA_ILi0EEESX_EEEEENS5_IJNS4_10UnderscoreES10_S10_EEEEENS4_23SM90_TMA_LOAD_MULTICASTENS4_14ComposedLayoutINS4_7SwizzleILi2ELi4ELi3EEENS4_18smem_ptr_flag_bitsILi16EEENSV_INS5_IJNSA_ILi8EEESI_EEENS5_IJSI_SC_EEEEEEEvNS4_8identityES13_S1D_vS1E_EENS_8epilogue10collective6detail29Sm90TmaWarpSpecializedAdapterINS1H_15DefaultEpilogueISK_SL_SL_NS1G_6thread17LinearCombinationISK_Li1EffLNS1L_9ScaleType4KindE0ELNS_15FloatRoundStyleE2ESK_EENS1_15EpilogueDefaultEEEEEvvEEEEvNT_6ParamsE,(.L_x_210 - _ZN7cutlass13device_kernelINS_4gemm6kernel13GemmUniversalIN4cute5tupleIJiiiiEEENS1_10collective13CollectiveMmaINS1_34MainloopSm90TmaGmmaWarpSpecializedILi11ENS5_IJNS4_1CILi2EEESB_NSA_ILi1EEEEEENS1_35KernelTmaWarpSpecializedCooperativeEEENS5_IJNSA_ILi256EEENSA_ILi64EEENSA_ILi32EEEEEENS_10bfloat16_tENS5_IJlSC_lEEESK_SL_NS4_8TiledMMAINS4_8MMA_AtomIJNS4_4SM904GMMA27MMA_64x64x16_F32BF16BF16_SSILNSP_5MajorE0ELSR_0ELNSP_7ScaleInE1ELSS_1EEEEEENS4_6LayoutINS5_IJSB_SC_SC_EEENS5_IJSC_NSA_ILi0EEESX_EEEEENS5_IJNS4_10UnderscoreES10_S10_EEEEENS4_23SM90_TMA_LOAD_MULTICASTENS4_14ComposedLayoutINS4_7SwizzleILi2ELi4ELi3EEENS4_18smem_ptr_flag_bitsILi16EEENSV_INS5_IJNSA_ILi8EEESI_EEENS5_IJSI_SC_EEEEEEEvNS4_8identityES13_S1D_vS1E_EENS_8epilogue10collective6detail29Sm90TmaWarpSpecializedAdapterINS1H_15DefaultEpilogueISK_SL_SL_NS1G_6thread17LinearCombinationISK_Li1EffLNS1L_9ScaleType4KindE0ELNS_15FloatRoundStyleE2ESK_EENS1_15EpilogueDefaultEEEEEvvEEEEvNT_6ParamsE)
        .other          _ZN7cutlass13device_kernelINS_4gemm6kernel13GemmUniversalIN4cute5tupleIJiiiiEEENS1_10collective13CollectiveMmaINS1_34MainloopSm90TmaGmmaWarpSpecializedILi11ENS5_IJNS4_1CILi2EEESB_NSA_ILi1EEEEEENS1_35KernelTmaWarpSpecializedCooperativeEEENS5_IJNSA_ILi256EEENSA_ILi64EEENSA_ILi32EEEEEENS_10bfloat16_tENS5_IJlSC_lEEESK_SL_NS4_8TiledMMAINS4_8MMA_AtomIJNS4_4SM904GMMA27MMA_64x64x16_F32BF16BF16_SSILNSP_5MajorE0ELSR_0ELNSP_7ScaleInE1ELSS_1EEEEEENS4_6LayoutINS5_IJSB_SC_SC_EEENS5_IJSC_NSA_ILi0EEESX_EEEEENS5_IJNS4_10UnderscoreES10_S10_EEEEENS4_23SM90_TMA_LOAD_MULTICASTENS4_14ComposedLayoutINS4_7SwizzleILi2ELi4ELi3EEENS4_18smem_ptr_flag_bitsILi16EEENSV_INS5_IJNSA_ILi8EEESI_EEENS5_IJSI_SC_EEEEEEEvNS4_8identityES13_S1D_vS1E_EENS_8epilogue10collective6detail29Sm90TmaWarpSpecializedAdapterINS1H_15DefaultEpilogueISK_SL_SL_NS1G_6thread17LinearCombinationISK_Li1EffLNS1L_9ScaleType4KindE0ELNS_15FloatRoundStyleE2ESK_EENS1_15EpilogueDefaultEEEEEvvEEEEvNT_6ParamsE,@"STO_CUDA_ENTRY STV_DEFAULT"
_ZN7cutlass13device_kernelINS_4gemm6kernel13GemmUniversalIN4cute5tupleIJiiiiEEENS1_10collective13CollectiveMmaINS1_34MainloopSm90TmaGmmaWarpSpecializedILi11ENS5_IJNS4_1CILi2EEESB_NSA_ILi1EEEEEENS1_35KernelTmaWarpSpecializedCooperativeEEENS5_IJNSA_ILi256EEENSA_ILi64EEENSA_ILi32EEEEEENS_10bfloat16_tENS5_IJlSC_lEEESK_SL_NS4_8TiledMMAINS4_8MMA_AtomIJNS4_4SM904GMMA27MMA_64x64x16_F32BF16BF16_SSILNSP_5MajorE0ELSR_0ELNSP_7ScaleInE1ELSS_1EEEEEENS4_6LayoutINS5_IJSB_SC_SC_EEENS5_IJSC_NSA_ILi0EEESX_EEEEENS5_IJNS4_10UnderscoreES10_S10_EEEEENS4_23SM90_TMA_LOAD_MULTICASTENS4_14ComposedLayoutINS4_7SwizzleILi2ELi4ELi3EEENS4_18smem_ptr_flag_bitsILi16EEENSV_INS5_IJNSA_ILi8EEESI_EEENS5_IJSI_SC_EEEEEEEvNS4_8identityES13_S1D_vS1E_EENS_8epilogue10collective6detail29Sm90TmaWarpSpecializedAdapterINS1H_15DefaultEpilogueISK_SL_SL_NS1G_6thread17LinearCombinationISK_Li1EffLNS1L_9ScaleType4KindE0ELNS_15FloatRoundStyleE2ESK_EENS1_15EpilogueDefaultEEEEEvvEEEEvNT_6ParamsE:
[----:B------:R-:W0:Y:S01]  /*0000*/  LDC R1, c[0x0][0x28] ;  /* 0x00000a00ff017b82 */ /* 0x000e220000000800 */
[----:B------:R-:W1:Y:S01]  /*0010*/  S2R R98, SR_TID.X ;  /* 0x0000000000627919 */ /* 0x000e620000002100 */
[----:B------:R-:W-:Y:S01]  /*0020*/  ELECT P0, URZ, PT ;  /* 0x00000000003f782f */ /* 0x000fe20003800000 */
[----:B------:R-:W-:Y:S01]  /*0030*/  BSSY B0, `(.L_x_0) ;  /* 0x000000f000007945 */ /* 0x000fe20003800000 */
[--C-:B-1----:R-:W-:Y:S02]  /*0040*/  SHF.R.U32.HI R0, RZ, 0x5, R98.reuse ;  /* 0x00000005ff007819 */ /* 0x102fe40000011662 */
[----:B------:R-:W-:-:S03]  /*0050*/  SHF.R.U32.HI R7, RZ, 0x7, R98 ;  /* 0x00000007ff077819 */ /* 0x000fc60000011662 */
[----:B------:R-:W1:Y:S04]  /*0060*/  SHFL.IDX PT, R3, R0, RZ, 0x1f ;  /* 0x00001fff00037589 */ /* 0x000e6800000e0000 */
[----:B------:R2:W3:Y:S01]  /*0070*/  SHFL.IDX PT, R2, R7, RZ, 0x1f ;  /* 0x00001fff07027589 */ /* 0x0004e200000e0000 */
[----:B-1----:R-:W-:-:S13]  /*0080*/  ISETP.NE.OR P0, PT, R3, RZ, !P0 ;  /* 0x000000ff0300720c */ /* 0x002fda0004705670 */
[----:B0-23--:R-:W-:Y:S05]  /*0090*/  @P0 BRA `(.L_x_1) ;  /* 0x0000000000200947 */ /* 0x00dfea0003800000 */
[----:B------:R-:W-:Y:S02]  /*00a0*/  ULDC.64 UR4, c[0x0][0x198] ;  /* 0x0000660000047ab9 */ /* 0x000fe40000000a00 */
[----:B------:R-:W-:Y:S02]  /*00b0*/  UIADD3 UR6, UP0, UR4, 0xf0, URZ ;  /* 0x000000f004067890 */ /* 0x000fe4000ff1e03f */
[----:B------:R-:W-:Y:S02]  /*00c0*/  UIADD3 UR4, UP1, UR4, 0x1f0, URZ ;  /* 0x000001f004047890 */ /* 0x000fe4000ff3e03f */
[----:B------:R-:W-:Y:S02]  /*00d0*/  UIADD3.X UR7, URZ, UR5, URZ, UP0, !UPT ;  /* 0x000000053f077290 */ /* 0x000fe400087fe43f */
[----:B------:R-:W-:-:S07]  /*00e0*/  UIADD3.X UR5, URZ, UR5, URZ, UP1, !UPT ;  /* 0x000000053f057290 */ /* 0x000fce0008ffe43f */
[----:B------:R0:W-:Y:S02]  /*00f0*/  UTMACCTL.PF [UR6] ;  /* 0x00000000060079b9 */ /* 0x0001e40008040000 */
[----:B------:R0:W-:Y:S02]  /*0100*/  UTMACCTL.PF [UR4] ;  /* 0x00000000040079b9 */ /* 0x0001e40008040000 */
[----:B0-----:R-:W-:Y:S01]  /*0110*/  NOP ;  /* 0x0000000000007918 */ /* 0x001fe20000000000 */
.L_x_1:
[----:B------:R-:W-:Y:S05]  /*0120*/  BSYNC B0 ;  /* 0x0000000000007941 */ /* 0x000fea0003800000 */
.L_x_0:
[----:B------:R-:W0:Y:S02]  /*0130*/  SHFL.IDX PT, R5, R0, RZ, 0x1f ;  /* 0x00001fff00057589 */ /* 0x000e2400000e0000 */
[----:B0-----:R-:W-:-:S13]  /*0140*/  ISETP.NE.AND P0, PT, R5, RZ, PT ;  /* 0x000000ff0500720c */ /* 0x001fda0003f05270 */
[----:B------:R-:W-:Y:S05]  /*0150*/  @P0 BRA `(.L_x_2) ;  /* 0x00000000009c0947 */ /* 0x000fea0003800000 */
[----:B------:R-:W-:Y:S01]  /*0160*/  ELECT P0, URZ, PT ;  /* 0x00000000003f782f */ /* 0x000fe20003800000 */
[----:B------:R-:W-:-:S12]  /*0170*/  BSSY B0, `(.L_x_2) ;  /* 0x0000025000007945 */ /* 0x000fd80003800000 */
[----:B------:R-:W-:Y:S05]  /*0180*/  @!P0 BRA `(.L_x_3) ;  /* 0x00000000008c8947 */ /* 0x000fea0003800000 */
[----:B------:R-:W0:Y:S01]  /*0190*/  S2UR UR8, SR_CgaCtaId ;  /* 0x00000000000879c3 */ /* 0x000e220000008800 */
[----:B------:R-:W-:Y:S01]  /*01a0*/  UMOV UR4, 0x400 ;  /* 0x0000040000047882 */ /* 0x000fe20000000000 */
[----:B------:R-:W-:Y:S01]  /*01b0*/  UMOV UR5, 0x1 ;  /* 0x0000000100057882 */ /* 0x000fe20000000000 */
[----:B------:R-:W-:Y:S02]  /*01c0*/  UMOV UR6, 0x6 ;  /* 0x0000000600067882 */ /* 0x000fe40000000000 */
[----:B------:R-:W-:-:S04]  /*01d0*/  UIADD3 UR6, -UR6, 0x100000, URZ ;  /* 0x0010000006067890 */ /* 0x000fc8000fffe13f */
[----:B------:R-:W-:Y:S02]  /*01e0*/  USHF.L.U32 UR7, UR6, 0xb, URZ ;  /* 0x0000000b06077899 */ /* 0x000fe4000800063f */
[----:B------:R-:W-:Y:S02]  /*01f0*/  USHF.L.U32 UR6, UR6, 0x1, URZ ;  /* 0x0000000106067899 */ /* 0x000fe4000800063f */
[----:B0-----:R-:W-:Y:S02]  /*0200*/  ULEA UR8, UR8, UR4, 0x18 ;  /* 0x0000000408087291 */ /* 0x001fe4000f8ec03f */
[----:B------:R-:W-:-:S04]  /*0210*/  UIADD3 UR4, -UR5, 0x100000, URZ ;  /* 0x0010000005047890 */ /* 0x000fc8000fffe13f */
[----:B------:R-:W-:Y:S02]  /*0220*/  USHF.L.U32 UR5, UR4, 0xb, URZ ;  /* 0x0000000b04057899 */ /* 0x000fe4000800063f */
[----:B------:R-:W-:Y:S01]  /*0230*/  USHF.L.U32 UR4, UR4, 0x1, URZ ;  /* 0x0000000104047899 */ /* 0x000fe2000800063f */
[----:B------:R-:W0:Y:S11]  /*0240*/  FENCE.VIEW.ASYNC.S ;  /* 0x00000000000073c6 */ /* 0x000e360000000000 */
[----:B0-----:R0:W1:Y:S01]  /*0250*/  SYNCS.EXCH.64 URZ, [UR8], UR4 ;  /* 0x00000004083f75b2 */ /* 0x0010620008000100 */
[----:B------:R0:W2:Y:S01]  /*0260*/  SYNCS.EXCH.64 URZ, [UR8+0x58], UR6 ;  /* 0x00005806083f75b2 */ /* 0x0000a20008000100 */
[----:B------:R0:W3:Y:S01]  /*0270*/  SYNCS.EXCH.64 URZ, [UR8+0x8], UR4 ;  /* 0x00000804083f75b2 */ /* 0x0000e20008000100 */
[----:B------:R0:W4:Y:S01]  /*0280*/  SYNCS.EXCH.64 URZ, [UR8+0x60], UR6 ;  /* 0x00006006083f75b2 */ /* 0x0001220008000100 */
[----:B------:R0:W0:Y:S01]  /*0290*/  SYNCS.EXCH.64 URZ, [UR8+0x10], UR4 ;  /* 0x00001004083f75b2 */ /* 0x0000220008000100 */
        /* <DEDUP_REMOVED lines=17> */
[----:B------:R-:W-:Y:S01]  /*03b0*/  NOP ;  /* 0x0000000000007918 */ /* 0x000fe20000000000 */
.L_x_3:
[----:B0-----:R-:W-:Y:S05]  /*03c0*/  BSYNC B0 ;  /* 0x0000000000007941 */ /* 0x001fea0003800000 */
.L_x_2:
[----:B------:R-:W-:Y:S01]  /*03d0*/  SHF.R.S32.HI R9, RZ, 0x1f, R98 ;  /* 0x0000001fff097819 */ /* 0x000fe20000011462 */
[----:B------:R-:W0:Y:S01]  /*03e0*/  SHFL.IDX PT, R0, R0, RZ, 0x1f ;  /* 0x00001fff00007589 */ /* 0x000e2200000e0000 */
[----:B------:R-:W5:Y:S01]  /*03f0*/  S2UR UR8, SR_CTAID.X ;  /* 0x00000000000879c3 */ /* 0x000f620000002500 */
[----:B------:R-:W-:Y:S02]  /*0400*/  ELECT P0, URZ, PT ;  /* 0x00000000003f782f */ /* 0x000fe40003800000 */
[----:B------:R-:W-:Y:S01]  /*0410*/  LEA.HI R9, R9, R98, RZ, 0x7 ;  /* 0x0000006209097211 */ /* 0x000fe200078f38ff */
[----:B------:R-:W1:Y:S01]  /*0420*/  S2R R4, SR_CTAID.Y ;  /* 0x0000000000047919 */ /* 0x000e620000002600 */
[----:B------:R-:W-:Y:S01]  /*0430*/  SHF.R.S32.HI R6, RZ, 0x1f, R5 ;  /* 0x0000001fff067819 */ /* 0x000fe20000011405 */
[----:B------:R-:W-:Y:S01]  /*0440*/  ULDC UR4, c[0x0][0x150] ;  /* 0x0000540000047ab9 */ /* 0x000fe20000000800 */
[----:B------:R-:W-:Y:S01]  /*0450*/  LOP3.LUT R9, R9, 0xffffff80, RZ, 0xc0, !PT ;  /* 0xffffff8009097812 */ /* 0x000fe200078ec0ff */
[----:B------:R-:W-:Y:S01]  /*0460*/  NOP ;  /* 0x0000000000007918 */ /* 0x000fe20000000000 */
[----:B------:R-:W-:Y:S01]  /*0470*/  LEA.HI R6, R6, R5, RZ, 0x2 ;  /* 0x0000000506067211 */ /* 0x000fe200078f10ff */
[----:B------:R-:W2:Y:S01]  /*0480*/  LDC R11, c[0x0][0x144] ;  /* 0x00005100ff0b7b82 */ /* 0x000ea20000000800 */
[----:B------:R-:W-:Y:S01]  /*0490*/  NOP ;  /* 0x0000000000007918 */ /* 0x000fe20000000000 */
[----:B------:R-:W-:Y:S01]  /*04a0*/  IMAD.IADD R8, R98, 0x1, -R9 ;  /* 0x0000000162087824 */ /* 0x000fe200078e0a09 */
[----:B------:R-:W-:Y:S01]  /*04b0*/  LOP3.LUT R6, R6, 0x3ffffffc, RZ, 0xc0, !PT ;  /* 0x3ffffffc06067812 */ /* 0x000fe200078ec0ff */
[----:B------:R-:W-:Y:S01]  /*04c0*/  IMAD.MOV.U32 R22, RZ, RZ, 0x1 ;  /* 0x00000001ff167424 */ /* 0x000fe200078e00ff */
[----:B------:R-:W-:-:S02]  /*04d0*/  ISETP.NE.AND P3, PT, R2, RZ, PT ;  /* 0x000000ff0200720c */ /* 0x000fc40003f65270 */
[----:B------:R-:W-:Y:S01]  /*04e0*/  SHF.R.S32.HI R9, RZ, 0x1f, R8 ;  /* 0x0000001fff097819 */ /* 0x000fe20000011408 */
[----:B------:R-:W-:Y:S01]  /*04f0*/  IMAD.IADD R6, R5, 0x1, -R6 ;  /* 0x0000000105067824 */ /* 0x000fe200078e0a06 */
[----:B------:R-:W3:Y:S02]  /*0500*/  LDC R13, c[0x0][0x140] ;  /* 0x00005000ff0d7b82 */ /* 0x000ee40000000800 */
[----:B------:R-:W-:Y:S02]  /*0510*/  LEA.HI R9, R9, R8, RZ, 0x3 ;  /* 0x0000000809097211 */ /* 0x000fe400078f18ff */
[----:B0-----:R-:W-:Y:S02]  /*0520*/  ISETP.NE.OR P0, PT, R0, RZ, !P0 ;  /* 0x000000ff0000720c */ /* 0x001fe40004705670 */
[----:B------:R-:W-:Y:S02]  /*0530*/  SHF.R.S32.HI R0, RZ, 0x3, R9 ;  /* 0x00000003ff007819 */ /* 0x000fe40000011409 */
[----:B-----5:R-:W-:-:S02]  /*0540*/  I2FP.F32.U32 R10, UR8 ;  /* 0x00000008000a7c45 */ /* 0x020fc40008201000 */
[----:B------:R-:W-:-:S03]  /*0550*/  SHF.R.S32.HI R9, RZ, 0x1f, R9 ;  /* 0x0000001fff097819 */ /* 0x000fc60000011409 */
[----:B------:R-:W-:Y:S01]  /*0560*/  FMUL R10, R10, UR4 ;  /* 0x000000040a0a7c20 */ /* 0x000fe20008400000 */
[----:B------:R-:W-:Y:S01]  /*0570*/  LEA.HI R9, R9, R0, RZ, 0x2 ;  /* 0x0000000009097211 */ /* 0x000fe200078f10ff */
[----:B------:R-:W-:Y:S01]  /*0580*/  ULDC UR4, c[0x0][0x154] ;  /* 0x0000550000047ab9 */ /* 0x000fe20000000800 */
[----:B-1----:R-:W-:Y:S01]  /*0590*/  I2FP.F32.U32 R12, R4 ;  /* 0x00000004000c7245 */ /* 0x002fe20000201000 */
[----:B------:R-:W-:Y:S01]  /*05a0*/  VOTEU.ALL UP0, P0 ;  /* 0x00000000003f7886 */ /* 0x000fe20000000000 */
[----:B------:R-:W-:Y:S01]  /*05b0*/  LOP3.LUT R9, R9, 0xfffffffc, RZ, 0xc0, !PT ;  /* 0xfffffffc09097812 */ /* 0x000fe200078ec0ff */
[----:B------:R-:W0:Y:S01]  /*05c0*/  F2I.U32.TRUNC.NTZ R10, R10 ;  /* 0x0000000a000a7305 */ /* 0x000e22000020f000 */
[----:B------:R-:W-:Y:S01]  /*05d0*/  VOTEU.ALL UP1, P0 ;  /* 0x00000000003f7886 */ /* 0x000fe20000020000 */
[----:B------:R-:W-:Y:S01]  /*05e0*/  FMUL R12, R12, UR4 ;  /* 0x000000040c0c7c20 */ /* 0x000fe20008400000 */
[----:B------:R-:W1:Y:S01]  /*05f0*/  @!UP0 S2UR UR7, SR_CgaCtaId ;  /* 0x00000000000789c3 */ /* 0x000e620000008800 */
[----:B------:R-:W-:Y:S01]  /*0600*/  IMAD.IADD R9, R0, 0x1, -R9 ;  /* 0x0000000100097824 */ /* 0x000fe200078e0a09 */
[----:B------:R-:W-:Y:S01]  /*0610*/  SHF.R.S32.HI R0, RZ, 0x1f, R3 ;  /* 0x0000001fff007819 */ /* 0x000fe20000011403 */
[----:B------:R-:W-:Y:S01]  /*0620*/  UMOV UR4, 0x20 ;  /* 0x0000002000047882 */ /* 0x000fe20000000000 */
[----:B------:R-:W-:Y:S01]  /*0630*/  @!UP0 UMOV UR6, 0x400 ;  /* 0x0000040000068882 */ /* 0x000fe20000000000 */
[----:B------:R-:W-:Y:S01]  /*0640*/  IMAD R19, R6, 0x4, R9 ;  /* 0x0000000406137824 */ /* 0x000fe200078e0209 */
[----:B------:R-:W5:Y:S01]  /*0650*/  F2I.U32.TRUNC.NTZ R12, R12 ;  /* 0x0000000c000c7305 */ /* 0x000f62000020f000 */
[----:B------:R-:W-:Y:S01]  /*0660*/  LEA.HI R0, R0, R3, RZ, 0x2 ;  /* 0x0000000300007211 */ /* 0x000fe200078f10ff */
[----:B------:R-:W4:Y:S01]  /*0670*/  LDC R9, c[0x0][0x148] ;  /* 0x00005200ff097b82 */ /* 0x000f220000000800 */
[----:B------:R-:W-:-:S04]  /*0680*/  @!UP0 UIADD3 UR4, -UR4, 0x100000, URZ ;  /* 0x0010000004048890 */ /* 0x000fc8000fffe13f */
[----:B------:R-:W-:Y:S02]  /*0690*/  @!UP0 USHF.L.U32 UR5, UR4, 0xb, URZ ;  /* 0x0000000b04058899 */ /* 0x000fe4000800063f */
[----:B------:R-:W-:Y:S01]  /*06a0*/  @!UP0 USHF.L.U32 UR4, UR4, 0x1, URZ ;  /* 0x0000000104048899 */ /* 0x000fe2000800063f */
[----:B------:R-:W-:Y:S01]  /*06b0*/  LEA.HI R6, R19, R19, RZ, 0x1 ;  /* 0x0000001313067211 */ /* 0x000fe200078f08ff */
[----:B0-----:R-:W-:Y:S01]  /*06c0*/  IMAD.MOV R14, RZ, RZ, -R10 ;  /* 0x000000ffff0e7224 */ /* 0x001fe200078e0a0a */
[----:B------:R-:W-:Y:S02]  /*06d0*/  LOP3.LUT R0, R0, 0xfffffffc, RZ, 0xc0, !PT ;  /* 0xfffffffc00007812 */ /* 0x000fe400078ec0ff */
[----:B------:R-:W-:Y:S01]  /*06e0*/  LOP3.LUT R10, R6, 0xfffffffe, RZ, 0xc0, !PT ;  /* 0xfffffffe060a7812 */ /* 0x000fe200078ec0ff */
[----:B--2---:R-:W-:Y:S01]  /*06f0*/  IMAD R6, R11, R14, UR8 ;  /* 0x000000080b067e24 */ /* 0x004fe2000f8e020e */
[----:B---3--:R-:W-:Y:S01]  /*0700*/  ISETP.EQ.U32.AND P2, PT, R13, 0x1, PT ;  /* 0x000000010d00780c */ /* 0x008fe20003f42070 */
[----:B------:R-:W-:-:S02]  /*0710*/  IMAD.IADD R3, R3, 0x1, -R0 ;  /* 0x0000000103037824 */ /* 0x000fc400078e0a00 */
[C---:B------:R-:W-:Y:S02]  /*0720*/  IMAD.IADD R11, R19.reuse, 0x1, -R10 ;  /* 0x00000001130b7824 */ /* 0x040fe400078e0a0a */
[----:B------:R-:W-:Y:S01]  /*0730*/  IMAD.SHL.U32 R10, R19, 0x4, RZ ;  /* 0x00000004130a7824 */ /* 0x000fe200078e00ff */
[----:B------:R-:W-:Y:S01]  /*0740*/  ISETP.NE.AND P1, PT, R3, 0x3, PT ;  /* 0x000000030300780c */ /* 0x000fe20003f25270 */
[----:B-----5:R-:W-:Y:S01]  /*0750*/  IMAD.MOV R24, RZ, RZ, -R12 ;  /* 0x000000ffff187224 */ /* 0x020fe200078e0a0c */
[----:B------:R-:W-:Y:S01]  /*0760*/  ISETP.NE.AND P4, PT, R11, R6, PT ;  /* 0x000000060b00720c */ /* 0x000fe20003f85270 */
[----:B-1----:R-:W-:Y:S01]  /*0770*/  @!UP0 ULEA UR6, UR7, UR6, 0x18 ;  /* 0x0000000607068291 */ /* 0x002fe2000f8ec03f */
[----:B------:R-:W-:Y:S01]  /*0780*/  LOP3.LUT R19, R19, 0xc, R10, 0x78, !PT ;  /* 0x0000000c13137812 */ /* 0x000fe200078e780a */
[----:B------:R-:W-:Y:S01]  /*0790*/  VOTEU.ALL UP0, P0 ;  /* 0x00000000003f7886 */ /* 0x000fe20000000000 */
[----:B------:R-:W-:Y:S01]  /*07a0*/  LOP3.LUT P0, RZ, R8, 0x7, RZ, 0xc0, !PT ;  /* 0x0000000708ff7812 */ /* 0x000fe2000780c0ff */
[----:B------:R-:W-:Y:S01]  /*07b0*/  VIADD R8, R2, 0xffffffff ;  /* 0xffffffff02087836 */ /* 0x000fe20000000000 */
[----:B------:R-:W-:Y:S01]  /*07c0*/  ISETP.EQ.OR P1, PT, R3, RZ, !P1 ;  /* 0x000000ff0300720c */ /* 0x000fe20004f22670 */
[----:B----4-:R-:W-:Y:S01]  /*07d0*/  IMAD R11, R9, R24, R4 ;  /* 0x00000018090b7224 */ /* 0x010fe200078e0204 */
[----:B------:R-:W-:-:S02]  /*07e0*/  ISETP.LT.U32.AND P0, PT, R19, 0x4, !P0 ;  /* 0x000000041300780c */ /* 0x000fc40004701070 */
[----:B------:R-:W-:Y:S02]  /*07f0*/  ISETP.EQ.AND P1, PT, R2, RZ, P1 ;  /* 0x000000ff0200720c */ /* 0x000fe40000f22270 */
[----:B------:R-:W-:Y:S01]  /*0800*/  ISETP.GE.U32.AND P6, PT, R8, 0x2, PT ;  /* 0x000000020800780c */ /* 0x000fe20003fc6070 */
[----:B------:R-:W0:Y:S02]  /*0810*/  FENCE.VIEW.ASYNC.S ;  /* 0x00000000000073c6 */ /* 0x000e240000000000 */
[----:B0-----:R0:W1:Y:S01]  /*0820*/  @!UP0 SYNCS.EXCH.64 URZ, [UR6+0xc0], UR4 ;  /* 0x0000c004063f85b2 */ /* 0x0010620008000100 */
[----:B------:R-:W-:Y:S02]  /*0830*/  @P4 LEA.HI R0, R19, R19, RZ, 0x1 ;  /* 0x0000001313004211 */ /* 0x000fe400078f08ff */
[----:B------:R-:W-:Y:S02]  /*0840*/  SEL R18, RZ, 0x1, !P1 ;  /* 0x00000001ff127807 */ /* 0x000fe40004800000 */
[----:B------:R-:W-:-:S02]  /*0850*/  @P4 SHF.R.S32.HI R0, RZ, 0x1, R0 ;  /* 0x00000001ff004819 */ /* 0x000fc40000011400 */
[----:B------:R-:W-:Y:S02]  /*0860*/  SEL R18, R18, 0x2, P6 ;  /* 0x0000000212127807 */ /* 0x000fe40003000000 */
[----:B------:R-:W-:Y:S02]  /*0870*/  @P4 ISETP.NE.AND P5, PT, R0, R11, PT ;  /* 0x0000000b0000420c */ /* 0x000fe40003fa5270 */
[----:B------:R-:W-:Y:S02]  /*0880*/  SEL R11, RZ, 0x1, !P0 ;  /* 0x00000001ff0b7807 */ /* 0x000fe40004000000 */
[----:B------:R-:W-:Y:S02]  /*0890*/  @P4 SEL R22, RZ, 0x1, P5 ;  /* 0x00000001ff164807 */ /* 0x000fe40002800000 */
[----:B------:R-:W-:Y:S01]  /*08a0*/  LOP3.LUT R0, R98, 0x7f, RZ, 0xc0, !PT ;  /* 0x0000007f62007812 */ /* 0x000fe200078ec0ff */
[----:B------:R0:W2:Y:S01]  /*08b0*/  @!UP1 SYNCS.EXCH.64 URZ, [UR6+0xc8], UR4 ;  /* 0x0000c804063f95b2 */ /* 0x0000a20008000100 */
[----:B------:R-:W-:Y:S01]  /*08c0*/  LOP3.LUT R22, R22, R11, RZ, 0xc0, !PT ;  /* 0x0000000b16167212 */ /* 0x000fe200078ec0ff */
[----:B------:R-:W-:Y:S01]  /*08d0*/  NOP ;  /* 0x0000000000007918 */ /* 0x000fe20000000000 */
[----:B------:R-:W-:Y:S05]  /*08e0*/  @!P2 BRA `(.L_x_4) ;  /* 0x000000000008a947 */ /* 0x000fea0003800000 */
[----:B-12---:R-:W-:Y:S01]  /*08f0*/  UCGABAR_ARV ;  /* 0x00000000000079c7 */ /* 0x006fe20008000000 */
[----:B------:R-:W-:Y:S05]  /*0900*/  BRA `(.L_x_5) ;  /* 0x0000000000047947 */ /* 0x000fea0003800000 */
.L_x_4:
[----:B-12---:R-:W-:Y:S01]  /*0910*/  NOP ;  /* 0x0000000000007918 */ /* 0x006fe20000000000 */
.L_x_5:
[----:B------:R-:W1:Y:S01]  /*0920*/  LDC R2, c[0x0][0x65c] ;  /* 0x00019700ff027b82 */ /* 0x000e620000000800 */
[----:B------:R-:W-:Y:S01]  /*0930*/  LOP3.LUT R5, R5, 0xfffff7ff, RZ, 0xc0, !PT ;  /* 0xfffff7ff05057812 */ /* 0x000fe200078ec0ff */
[----:B------:R-:W-:Y:S02]  /*0940*/  IMAD.U32 R10, RZ, RZ, UR8 ;  /* 0x00000008ff0a7e24 */ /* 0x000fe4000f8e00ff */
[----:B------:R-:W-:Y:S01]  /*0950*/  IMAD.MOV.U32 R11, RZ, RZ, RZ ;  /* 0x000000ffff0b7224 */ /* 0x000fe200078e00ff */
[----:B-1----:R-:W-:-:S13]  /*0960*/  ISETP.NE.AND P1, PT, R2, 0x1, PT ;  /* 0x000000010200780c */ /* 0x002fda0003f25270 */
[----:B------:R-:W1:Y:S01]  /*0970*/  @P1 LDC R17, c[0x0][0x10] ;  /* 0x00000400ff111b82 */ /* 0x000e620000000800 */
[----:B------:R-:W-:Y:S01]  /*0980*/  @P1 LOP3.LUT R5, R5, 0x800, RZ, 0xfc, !PT ;  /* 0x0000080005051812 */ /* 0x000fe200078efcff */
[----:B------:R-:W-:Y:S02]  /*0990*/  @P1 IMAD.MOV.U32 R5, RZ, RZ, RZ ;  /* 0x000000ffff051224 */ /* 0x000fe400078e00ff */
[----:B------:R-:W-:-:S04]  /*09a0*/  @P1 IMAD.MOV.U32 R15, RZ, RZ, RZ ;  /* 0x000000ffff0f1224 */ /* 0x000fc800078e00ff */
[----:B------:R-:W2:Y:S01]  /*09b0*/  @!P1 LDC R13, c[0x0][0xc] ;  /* 0x00000300ff0d9b82 */ /* 0x000ea20000000800 */
[----:B0-----:R-:W-:Y:S01]  /*09c0*/  ULDC UR4, c[0x0][0xc] ;  /* 0x0000030000047ab9 */ /* 0x001fe20000000800 */
[----:B------:R-:W-:Y:S01]  /*09d0*/  ULDC UR5, c[0x0][0x10] ;  /* 0x0000040000057ab9 */ /* 0x000fe20000000800 */
[----:B------:R-:W-:Y:S01]  /*09e0*/  ULDC UR6, c[0x0][0x14] ;  /* 0x0000050000067ab9 */ /* 0x000fe20000000800 */
[----:B------:R-:W-:-:S04]  /*09f0*/  UIMAD.WIDE.U32 UR4, UR4, UR5, URZ ;  /* 0x00000005040472a5 */ /* 0x000fc8000f8e003f */
[----:B------:R-:W-:Y:S02]  /*0a00*/  UIMAD.WIDE.U32 UR36, UR4, UR6, URZ ;  /* 0x00000006042472a5 */ /* 0x000fe4000f8e003f */
[----:B------:R-:W-:-:S04]  /*0a10*/  UIMAD UR42, UR5, UR6, URZ ;  /* 0x00000006052a72a4 */ /* 0x000fc8000f8e023f */
[----:B------:R-:W-:Y:S01]  /*0a20*/  UIADD3 UR42, UR37, UR42, URZ ;  /* 0x0000002a252a7290 */ /* 0x000fe2000fffe03f */
[----:B-1----:R-:W-:-:S04]  /*0a30*/  @P1 IMAD.WIDE.U32 R16, R17, UR8, R4 ;  /* 0x0000000811101c25 */ /* 0x002fc8000f8e0004 */
[----:B------:R-:W-:Y:S02]  /*0a40*/  @P1 IMAD.IADD R17, R17, 0x1, R15 ;  /* 0x0000000111111824 */ /* 0x000fe400078e020f */
[----:B--2---:R-:W-:-:S04]  /*0a50*/  @!P1 IMAD.WIDE.U32 R10, R4, R13, R10 ;  /* 0x0000000d040a9225 */ /* 0x004fc800078e000a */
[----:B------:R-:W-:Y:S02]  /*0a60*/  @!P1 IMAD.MOV.U32 R16, RZ, RZ, R10 ;  /* 0x000000ffff109224 */ /* 0x000fe400078e000a */
[----:B------:R-:W-:Y:S01]  /*0a70*/  @!P1 IMAD.MOV.U32 R17, RZ, RZ, R11 ;  /* 0x000000ffff119224 */ /* 0x000fe200078e000b */
[----:B------:R-:W-:Y:S06]  /*0a80*/  @!P2 BRA `(.L_x_6) ;  /* 0x00000000000ca947 */ /* 0x000fec0003800000 */
[----:B------:R-:W-:Y:S01]  /*0a90*/  UCGABAR_WAIT ;  /* 0x0000000000007dc7 */ /* 0x000fe20008000000 */
[----:B------:R-:W-:Y:S01]  /*0aa0*/  CCTL.IVALL ;  /* 0x00000000ff00798f */ /* 0x000fe20002000000 */
[----:B------:R-:W-:Y:S05]  /*0ab0*/  BRA `(.L_x_7) ;  /* 0x0000000000047947 */ /* 0x000fea0003800000 */
.L_x_6:
[----:B------:R-:W-:Y:S06]  /*0ac0*/  BAR.SYNC.DEFER_BLOCKING 0x0 ;  /* 0x0000000000007b1d */ /* 0x000fec0000010000 */
.L_x_7:
[----:B------:R-:W-:Y:S05]  /*0ad0*/  @!P3 BRA `(.L_x_8) ;  /* 0x00000068008cb947 */ /* 0x000fea0003800000 */
[----:B------:R-:W-:-:S13]  /*0ae0*/  ISETP.GT.U32.AND P0, PT, R8, 0x1, PT ;  /* 0x000000010800780c */ /* 0x000fda0003f04070 */
[----:B------:R-:W-:Y:S05]  /*0af0*/  @P0 EXIT ;  /* 0x000000000000094d */ /* 0x000fea0003800000 */
[----:B------:R-:W-:Y:S01]  /*0b00*/  ULDC.64 UR4, c[0x0][0x650] ;  /* 0x0001940000047ab9 */ /* 0x000fe20000000a00 */
[----:B------:R-:W-:Y:S01]  /*0b10*/  PRMT R3, RZ, 0x7610, R3 ;  /* 0x00007610ff037816 */ /* 0x000fe20000000003 */
[----:B------:R-:W-:Y:S01]  /*0b20*/  IMAD.MOV.U32 R109, RZ, RZ, -0x1 ;  /* 0xffffffffff6d7424 */ /* 0x000fe200078e00ff */
[----:B------:R-:W-:Y:S01]  /*0b30*/  ISETP.GE.U32.AND P0, PT, R16, UR4, PT ;  /* 0x0000000410007c0c */ /* 0x000fe2000bf06070 */
[----:B------:R-:W-:Y:S02]  /*0b40*/  IMAD.MOV.U32 R102, RZ, RZ, -0x1 ;  /* 0xffffffffff667424 */ /* 0x000fe400078e00ff */
[----:B------:R-:W-:Y:S01]  /*0b50*/  IMAD.MOV.U32 R23, RZ, RZ, -0x1 ;  /* 0xffffffffff177424 */ /* 0x000fe200078e00ff */
[----:B------:R-:W-:-:S13]  /*0b60*/  ISETP.GE.U32.AND.EX P0, PT, R17, UR5, PT, P0 ;  /* 0x0000000511007c0c */ /* 0x000fda000bf06100 */
[----:B------:R-:W-:Y:S05]  /*0b70*/  @P0 BRA `(.L_x_9) ;  /* 0x00000004002c0947 */ /* 0x000fea0003800000 */
[----:B------:R-:W0:Y:S01]  /*0b80*/  LDC.64 R26, c[0x0][0x628] ;  /* 0x00018a00ff1a7b82 */ /* 0x000e220000000a00 */
[----:B------:R-:W-:Y:S02]  /*0b90*/  IMAD.MOV.U32 R10, RZ, RZ, R16 ;  /* 0x000000ffff0a7224 */ /* 0x000fe400078e0010 */
[----:B------:R-:W-:-:S05]  /*0ba0*/  IMAD.MOV.U32 R11, RZ, RZ, R17 ;  /* 0x000000ffff0b7224 */ /* 0x000fca00078e0011 */
[----:B------:R-:W1:Y:S08]  /*0bb0*/  LDC R8, c[0x0][0x630] ;  /* 0x00018c00ff087b82 */ /* 0x000e700000000800 */
[----:B------:R-:W2:Y:S01]  /*0bc0*/  LDC.64 R28, c[0x0][0x620] ;  /* 0x00018800ff1c7b82 */ /* 0x000ea20000000a00 */
[----:B0-----:R-:W-:-:S04]  /*0bd0*/  ISETP.NE.U32.AND P0, PT, R26, RZ, PT ;  /* 0x000000ff1a00720c */ /* 0x001fc80003f05070 */
[----:B------:R-:W-:-:S13]  /*0be0*/  ISETP.NE.AND.EX P0, PT, R27, RZ, PT, P0 ;  /* 0x000000ff1b00720c */ /* 0x000fda0003f05300 */
[----:B-12---:R-:W-:Y:S05]  /*0bf0*/  @!P0 BRA `(.L_x_10) ;  /* 0x0000000000288947 */ /* 0x006fea0003800000 */
[----:B------:R-:W0:Y:S02]  /*0c00*/  LDC R3, c[0x0][0x634] ;  /* 0x00018d00ff037b82 */ /* 0x000e240000000800 */
[----:B0-----:R-:W-:-:S05]  /*0c10*/  IADD3 R3, P0, R16, R3, RZ ;  /* 0x0000000310037210 */ /* 0x001fca0007f1e0ff */
[----:B------:R-:W-:-:S04]  /*0c20*/  IMAD.X R21, RZ, RZ, R17, P0 ;  /* 0x000000ffff157224 */ /* 0x000fc800000e0611 */
[----:B------:R-:W-:-:S04]  /*0c30*/  IMAD.WIDE.U32 R10, R21, R26, RZ ;  /* 0x0000001a150a7225 */ /* 0x000fc800078e00ff */
[----:B------:R-:W-:-:S04]  /*0c40*/  IMAD.WIDE.U32 R12, P0, R3, R27, R10 ;  /* 0x0000001b030c7225 */ /* 0x000fc8000780000a */
[----:B------:R-:W-:-:S04]  /*0c50*/  IMAD.WIDE.U32 R10, R3, R26, RZ ;  /* 0x0000001a030a7225 */ /* 0x000fc800078e00ff */
[----:B------:R-:W-:Y:S01]  /*0c60*/  IMAD.X R15, RZ, RZ, RZ, P0 ;  /* 0x000000ffff0f7224 */ /* 0x000fe200000e06ff */
[----:B------:R-:W-:Y:S01]  /*0c70*/  IADD3 RZ, P0, R11, R12, RZ ;  /* 0x0000000c0bff7210 */ /* 0x000fe20007f1e0ff */
[----:B------:R-:W-:-:S04]  /*0c80*/  IMAD.MOV.U32 R14, RZ, RZ, R13 ;  /* 0x000000ffff0e7224 */ /* 0x000fc800078e000d */
[----:B------:R-:W-:-:S08]  /*0c90*/  IMAD.WIDE.U32.X R10, R21, R27, R14, P0 ;  /* 0x0000001b150a7225 */ /* 0x000fd000000e040e */
.L_x_10:
[----:B------:R-:W0:Y:S01]  /*0ca0*/  LDC.64 R32, c[0x0][0x640] ;  /* 0x00019000ff207b82 */ /* 0x000e220000000a00 */
[--C-:B------:R-:W-:Y:S01]  /*0cb0*/  SHF.R.U64 R27, R10, R8, R11.reuse ;  /* 0x000000080a1b7219 */ /* 0x100fe2000000120b */
[----:B------:R-:W-:Y:S01]  /*0cc0*/  IMAD R31, R9, R24, R4 ;  /* 0x00000018091f7224 */ /* 0x000fe200078e0204 */
[----:B------:R-:W-:Y:S01]  /*0cd0*/  SHF.R.U32.HI R3, RZ, R8, R11 ;  /* 0x00000008ff037219 */ /* 0x000fe2000001160b */
[----:B------:R-:W-:Y:S01]  /*0ce0*/  IMAD.MOV.U32 R23, RZ, RZ, 0x1 ;  /* 0x00000001ff177424 */ /* 0x000fe200078e00ff */
[----:B------:R-:W-:-:S03]  /*0cf0*/  IADD3 R5, P0, RZ, -R27, RZ ;  /* 0x8000001bff057210 */ /* 0x000fc60007f1e0ff */
[----:B------:R-:W1:Y:S02]  /*0d00*/  LDC R12, c[0x0][0x618] ;  /* 0x00018600ff0c7b82 */ /* 0x000e640000000800 */
[----:B------:R-:W-:Y:S02]  /*0d10*/  IMAD.X R3, RZ, RZ, ~R3, P0 ;  /* 0x000000ffff037224 */ /* 0x000fe400000e0e03 */
[----:B------:R-:W-:-:S04]  /*0d20*/  IMAD.WIDE.U32 R10, R5, R28, R16 ;  /* 0x0000001c050a7225 */ /* 0x000fc800078e0010 */
[----:B------:R-:W2:Y:S01]  /*0d30*/  LDC R20, c[0x0][0x608] ;  /* 0x00018200ff147b82 */ /* 0x000ea20000000800 */
[----:B------:R-:W-:Y:S02]  /*0d40*/  IMAD R8, R3, R28, RZ ;  /* 0x0000001c03087224 */ /* 0x000fe400078e02ff */
[----:B------:R-:W-:Y:S02]  /*0d50*/  IMAD.MOV.U32 R3, RZ, RZ, -0x1 ;  /* 0xffffffffff037424 */ /* 0x000fe400078e00ff */
[----:B------:R-:W-:-:S03]  /*0d60*/  IMAD R5, R5, R29, R8 ;  /* 0x0000001d05057224 */ /* 0x000fc600078e0208 */
[----:B------:R-:W3:Y:S01]  /*0d70*/  LDC R30, c[0x0][0x658] ;  /* 0x00019600ff1e7b82 */ /* 0x000ee20000000800 */
[----:B------:R-:W-:Y:S01]  /*0d80*/  IMAD.IADD R5, R11, 0x1, R5 ;  /* 0x000000010b057824 */ /* 0x000fe200078e0205 */
[----:B0-----:R-:W-:-:S04]  /*0d90*/  ISETP.NE.U32.AND P0, PT, R32, RZ, PT ;  /* 0x000000ff2000720c */ /* 0x001fc80003f05070 */
[----:B------:R-:W-:Y:S02]  /*0da0*/  ISETP.NE.AND.EX P0, PT, R33, RZ, PT, P0 ;  /* 0x000000ff2100720c */ /* 0x000fe40003f05300 */
[----:B------:R-:W0:Y:S01]  /*0db0*/  LDC R26, c[0x0][0x600] ;  /* 0x00018000ff1a7b82 */ /* 0x000e220000000800 */
[-CC-:B-1----:R-:W-:Y:S02]  /*0dc0*/  SHF.R.U64 R14, R10, R12.reuse, R5.reuse ;  /* 0x0000000c0a0e7219 */ /* 0x182fe40000001205 */
[----:B------:R-:W-:-:S05]  /*0dd0*/  SHF.R.U32.HI R5, RZ, R12, R5 ;  /* 0x0000000cff057219 */ /* 0x000fca0000011605 */
[----:B------:R-:W1:Y:S01]  /*0de0*/  LDC R15, c[0x0][0x648] ;  /* 0x00019200ff0f7b82 */ /* 0x000e620000000800 */
[-CC-:B--2---:R-:W-:Y:S02]  /*0df0*/  SHF.R.U64 R29, R14, R20.reuse, R5.reuse ;  /* 0x000000140e1d7219 */ /* 0x184fe40000001205 */
[----:B------:R-:W-:-:S05]  /*0e00*/  SHF.R.U32.HI R5, RZ, R20, R5 ;  /* 0x00000014ff057219 */ /* 0x000fca0000011605 */
[----:B------:R-:W2:Y:S01]  /*0e10*/  LDC R21, c[0x0][0x638] ;  /* 0x00018e00ff157b82 */ /* 0x000ea20000000800 */
[-CC-:B---3--:R-:W-:Y:S02]  /*0e20*/  SHF.R.U64 R20, R29, R30.reuse, R5.reuse ;  /* 0x0000001e1d147219 */ /* 0x188fe40000001205 */
[-C--:B------:R-:W-:Y:S02]  /*0e30*/  SHF.L.U32 R3, R3, R30.reuse, RZ ;  /* 0x0000001e03037219 */ /* 0x080fe400000006ff */
[----:B------:R-:W-:Y:S01]  /*0e40*/  SHF.R.U32.HI R5, RZ, R30, R5 ;  /* 0x0000001eff057219 */ /* 0x000fe20000011605 */
[----:B------:R-:W-:Y:S01]  /*0e50*/  IMAD.MOV.U32 R4, RZ, RZ, R20 ;  /* 0x000000ffff047224 */ /* 0x000fe200078e0014 */
[----:B------:R-:W-:Y:S01]  /*0e60*/  LOP3.LUT R12, RZ, R3, RZ, 0x33, !PT ;  /* 0x00000003ff0c7212 */ /* 0x000fe200078e33ff */
[----:B------:R-:W3:Y:S01]  /*0e70*/  LDC R25, c[0x0][0x610] ;  /* 0x00018400ff197b82 */ /* 0x000ee20000000800 */
[----:B------:R-:W-:Y:S05]  /*0e80*/  @!P0 BRA `(.L_x_11) ;  /* 0x0000000000288947 */ /* 0x000fea0003800000 */
[----:B------:R-:W4:Y:S02]  /*0e90*/  LDC R3, c[0x0][0x64c] ;  /* 0x00019300ff037b82 */ /* 0x000f240000000800 */
[----:B----4-:R-:W-:-:S05]  /*0ea0*/  IADD3 R3, P0, R20, R3, RZ ;  /* 0x0000000314037210 */ /* 0x010fca0007f1e0ff */
        /* <DEDUP_REMOVED lines=8> */
.L_x_11:
[----:B-1----:R-:W-:Y:S01]  /*0f30*/  SHF.R.U64 R4, R4, R15, R5 ;  /* 0x0000000f04047219 */ /* 0x002fe20000001205 */
[----:B0-----:R-:W-:Y:S01]  /*0f40*/  VIADD R5, R26, 0xffffffff ;  /* 0xffffffff1a057836 */ /* 0x001fe20000000000 */
[----:B------:R-:W-:Y:S01]  /*0f50*/  SHF.L.U32 R3, R23, R30, RZ ;  /* 0x0000001e17037219 */ /* 0x000fe200000006ff */
[----:B------:R-:W-:Y:S01]  /*0f60*/  IMAD.MOV.U32 R23, RZ, RZ, R27 ;  /* 0x000000ffff177224 */ /* 0x000fe200078e001b */
[----:B------:R-:W-:Y:S01]  /*0f70*/  LOP3.LUT R12, R29, R12, RZ, 0xc0, !PT ;  /* 0x0000000c1d0c7212 */ /* 0x000fe200078ec0ff */
[----:B------:R-:W-:Y:S01]  /*0f80*/  IMAD.MOV R8, RZ, RZ, -R4 ;  /* 0x000000ffff087224 */ /* 0x000fe200078e0a04 */
[----:B------:R-:W-:Y:S02]  /*0f90*/  SEL R6, R6, R31, !P1 ;  /* 0x0000001f06067207 */ /* 0x000fe40004800000 */
[----:B------:R-:W-:Y:S01]  /*0fa0*/  LOP3.LUT R5, R14, R5, RZ, 0xc0, !PT ;  /* 0x000000050e057212 */ /* 0x000fe200078ec0ff */
[----:B------:R-:W-:Y:S02]  /*0fb0*/  IMAD R9, R3, R4, R12 ;  /* 0x0000000403097224 */ /* 0x000fe400078e020c */
[----:B--2---:R-:W-:-:S02]  /*0fc0*/  IMAD R3, R8, R21, R20 ;  /* 0x0000001508037224 */ /* 0x004fc400078e0214 */
[----:B---3--:R-:W-:Y:S02]  /*0fd0*/  IMAD R6, R9, R25, R6 ;  /* 0x0000001909067224 */ /* 0x008fe400078e0206 */
[----:B------:R-:W-:Y:S02]  /*0fe0*/  IMAD R109, R3, R26, R5 ;  /* 0x0000001a036d7224 */ /* 0x000fe400078e0205 */
[----:B------:R-:W-:-:S03]  /*0ff0*/  IMAD.MOV.U32 R4, RZ, RZ, 0x1 ;  /* 0x00000001ff047424 */ /* 0x000fc600078e00ff */
[----:B------:R-:W-:Y:S02]  /*1000*/  SEL R102, R109, R6, !P1 ;  /* 0x000000066d667207 */ /* 0x000fe40004800000 */
[----:B------:R-:W-:Y:S02]  /*1010*/  PRMT R3, R4, 0x7610, R3 ;  /* 0x0000761004037816 */ /* 0x000fe40000000003 */
[----:B------:R-:W-:-:S07]  /*1020*/  SEL R109, R6, R109, !P1 ;  /* 0x0000006d066d7207 */ /* 0x000fce0004800000 */
.L_x_9:
[----:B------:R-:W-:-:S08]  /*1030*/  NOP ;  /* 0x0000000000007918 */ /* 0x000fd00000000000 */
[----:B------:R-:W0:Y:S02]  /*1040*/  USETMAXREG.TRY_ALLOC.CTAPOOL UP0, 0xe8 ;  /* 0x000000e8000079c8 */ /* 0x000e240008000600 */
[----:B0-----:R-:W-:-:S13]  /*1050*/  PLOP3.LUT P0, PT, PT, PT, UP0, 0x80, 0x0 ;  /* 0x000000000000781c */ /* 0x001fda0003f0f008 */
[----:B------:R-:W-:Y:S05]  /*1060*/  @!P0 BRA `(.L_x_9) ;  /* 0xfffffffc00f08947 */ /* 0x000fea000383ffff */
[----:B------:R-:W-:Y:S01]  /*1070*/  ULDC.64 UR4, c[0x0][0x598] ;  /* 0x0001660000047ab9 */ /* 0x000fe20000000a00 */
[----:B------:R-:W-:Y:S01]  /*1080*/  ULDC.64 UR38, c[0x0][0x208] ;  /* 0x0000820000267ab9 */ /* 0x000fe20000000a00 */
[----:B------:R-:W-:-:S04]  /*1090*/  ISETP.NE.U32.AND P0, PT, RZ, UR4, PT ;  /* 0x00000004ff007c0c */ /* 0x000fc8000bf05070 */
[----:B------:R-:W-:-:S13]  /*10a0*/  ISETP.NE.AND.EX P0, PT, RZ, UR5, PT, P0 ;  /* 0x00000005ff007c0c */ /* 0x000fda000bf05300 */
[----:B------:R-:W-:Y:S05]  /*10b0*/  @!P0 BRA `(.L_x_12) ;  /* 0x00000000001c8947 */ /* 0x000fea0003800000 */
[----:B------:R-:W0:Y:S02]  /*10c0*/  LDC.64 R4, c[0x0][0x598] ;  /* 0x00016600ff047b82 */ /* 0x000e240000000a00 */
[----:B0-----:R-:W2:Y:S02]  /*10d0*/  LDG.E.64 R4, desc[UR38][R4.64] ;  /* 0x0000002604047981 */ /* 0x001ea4000c1e1b00 */
[----:B--2---:R-:W-:-:S04]  /*10e0*/  ISETP.NE.U32.AND P0, PT, R4, RZ, PT ;  /* 0x000000ff0400720c */ /* 0x004fc80003f05070 */
[----:B------:R-:W-:-:S13]  /*10f0*/  ISETP.NE.AND.EX P0, PT, R5, RZ, PT, P0 ;  /* 0x000000ff0500720c */ /* 0x000fda0003f05300 */
[----:B------:R-:W-:Y:S05]  /*1100*/  @!P0 BRA `(.L_x_12) ;  /* 0x0000000000088947 */ /* 0x000fea0003800000 */
[----:B------:R0:W5:Y:S01]  /*1110*/  LD.E R90, desc[UR38][R4.64] ;  /* 0x00000026045a7980 */ /* 0x000162000c101900 */
[----:B------:R-:W-:Y:S05]  /*1120*/  BRA `(.L_x_13) ;  /* 0x0000000000247947 */ /* 0x000fea0003800000 */
.L_x_12:
[----:B------:R-:W-:Y:S02]  /*1130*/  ULDC.64 UR4, c[0x0][0x588] ;  /* 0x0001620000047ab9 */ /* 0x000fe40000000a00 */
[----:B------:R-:W-:-:S04]  /*1140*/  ISETP.NE.U32.AND P0, PT, RZ, UR4, PT ;  /* 0x00000004ff007c0c */ /* 0x000fc8000bf05070 */
[----:B------:R-:W-:-:S13]  /*1150*/  ISETP.NE.AND.EX P0, PT, RZ, UR5, PT, P0 ;  /* 0x00000005ff007c0c */ /* 0x000fda000bf05300 */
[----:B------:R-:W-:Y:S05]  /*1160*/  @!P0 BRA `(.L_x_14) ;  /* 0x00000000000c8947 */ /* 0x000fea0003800000 */
[----:B------:R-:W0:Y:S02]  /*1170*/  LDC.64 R90, c[0x0][0x588] ;  /* 0x00016200ff5a7b82 */ /* 0x000e240000000a00 */
[----:B0-----:R1:W5:Y:S01]  /*1180*/  LDG.E R90, desc[UR38][R90.64] ;  /* 0x000000265a5a7981 */ /* 0x001362000c1e1900 */
[----:B------:R-:W-:Y:S05]  /*1190*/  BRA `(.L_x_13) ;  /* 0x0000000000087947 */ /* 0x000fea0003800000 */
.L_x_14:
[----:B------:R-:W-:Y:S02]  /*11a0*/  ULDC UR4, c[0x0][0x580] ;  /* 0x0001600000047ab9 */ /* 0x000fe40000000800 */
[----:B------:R-:W-:-:S07]  /*11b0*/  IMAD.U32 R90, RZ, RZ, UR4 ;  /* 0x00000004ff5a7e24 */ /* 0x000fce000f8e00ff */
.L_x_13:
[----:B------:R-:W-:Y:S02]  /*11c0*/  ULDC.64 UR4, c[0x0][0x5a0] ;  /* 0x0001680000047ab9 */ /* 0x000fe40000000a00 */
[----:B------:R-:W-:-:S04]  /*11d0*/  ISETP.NE.U32.AND P0, PT, RZ, UR4, PT ;  /* 0x00000004ff007c0c */ /* 0x000fc8000bf05070 */
[----:B------:R-:W-:-:S13]  /*11e0*/  ISETP.NE.AND.EX P0, PT, RZ, UR5, PT, P0 ;  /* 0x00000005ff007c0c */ /* 0x000fda000bf05300 */
[----:B------:R-:W-:Y:S05]  /*11f0*/  @!P0 BRA `(.L_x_15) ;  /* 0x00000000001c8947 */ /* 0x000fea0003800000 */
[----:B0-----:R-:W0:Y:S02]  /*1200*/  LDC.64 R4, c[0x0][0x5a0] ;  /* 0x00016800ff047b82 */ /* 0x001e240000000a00 */
[----:B0-----:R-:W2:Y:S02]  /*1210*/  LDG.E.64 R4, desc[UR38][R4.64] ;  /* 0x0000002604047981 */ /* 0x001ea4000c1e1b00 */
[----:B--2---:R-:W-:-:S04]  /*1220*/  ISETP.NE.U32.AND P0, PT, R4, RZ, PT ;  /* 0x000000ff0400720c */ /* 0x004fc80003f05070 */
[----:B------:R-:W-:-:S13]  /*1230*/  ISETP.NE.AND.EX P0, PT, R5, RZ, PT, P0 ;  /* 0x000000ff0500720c */ /* 0x000fda0003f05300 */
[----:B------:R-:W-:Y:S05]  /*1240*/  @!P0 BRA `(.L_x_15) ;  /* 0x0000000000088947 */ /* 0x000fea0003800000 */
[----:B-1----:R0:W5:Y:S01]  /*1250*/  LD.E R91, desc[UR38][R4.64] ;  /* 0x00000026045b7980 */ /* 0x002162000c101900 */
[----:B------:R-:W-:Y:S05]  /*1260*/  BRA `(.L_x_16) ;  /* 0x0000000000247947 */ /* 0x000fea0003800000 */
.L_x_15:
[----:B------:R-:W-:Y:S02]  /*1270*/  ULDC.64 UR4, c[0x0][0x590] ;  /* 0x0001640000047ab9 */ /* 0x000fe40000000a00 */
[----:B------:R-:W-:-:S04]  /*1280*/  ISETP.NE.U32.AND P0, PT, RZ, UR4, PT ;  /* 0x00000004ff007c0c */ /* 0x000fc8000bf05070 */
[----:B------:R-:W-:-:S13]  /*1290*/  ISETP.NE.AND.EX P0, PT, RZ, UR5, PT, P0 ;  /* 0x00000005ff007c0c */ /* 0x000fda000bf05300 */
[----:B------:R-:W-:Y:S05]  /*12a0*/  @!P0 BRA `(.L_x_17) ;  /* 0x00000000000c8947 */ /* 0x000fea0003800000 */
[----:B0-----:R-:W1:Y:S02]  /*12b0*/  LDC.64 R4, c[0x0][0x590] ;  /* 0x00016400ff047b82 */ /* 0x001e640000000a00 */
[----:B-1----:R1:W5:Y:S01]  /*12c0*/  LDG.E R91, desc[UR38][R4.64] ;  /* 0x00000026045b7981 */ /* 0x002362000c1e1900 */
[----:B------:R-:W-:Y:S05]  /*12d0*/  BRA `(.L_x_16) ;  /* 0x0000000000087947 */ /* 0x000fea0003800000 */
.L_x_17:
[----:B------:R-:W-:Y:S02]  /*12e0*/  ULDC UR4, c[0x0][0x584] ;  /* 0x0001610000047ab9 */ /* 0x000fe40000000800 */
[----:B-1----:R-:W-:-:S07]  /*12f0*/  IMAD.U32 R91, RZ, RZ, UR4 ;  /* 0x00000004ff5b7e24 */ /* 0x002fce000f8e00ff */
.L_x_16:
[----:B------:R-:W-:-:S13]  /*1300*/  LOP3.LUT P0, RZ, R3, 0xff, RZ, 0xc0, !PT ;  /* 0x000000ff03ff7812 */ /* 0x000fda000780c0ff */
[----:B------:R-:W-:Y:S05]  /*1310*/  @!P0 EXIT ;  /* 0x000000000000894d */ /* 0x000fea0003800000 */
[----:B------:R-:W2:Y:S01]  /*1320*/  LDC R96, c[0x0][0x658] ;  /* 0x00019600ff607b82 */ /* 0x000ea20000000800 */
[----:B------:R-:W-:Y:S01]  /*1330*/  ULDC.64 UR6, c[0x0][0x288] ;  /* 0x0000a20000067ab9 */ /* 0x000fe20000000a00 */
[----:B------:R-:W-:Y:S01]  /*1340*/  LOP3.LUT R7, R7, 0x1, RZ, 0xc0, !PT ;  /* 0x0000000107077812 */ /* 0x000fe200078ec0ff */
[----:B------:R-:W-:Y:S01]  /*1350*/  UIADD3 UR4, UR7, 0x1f, URZ ;  /* 0x0000001f07047890 */ /* 0x000fe2000fffe03f */
[----:B------:R-:W-:Y:S01]  /*1360*/  SHF.R.U32.HI R3, RZ, 0x2, R98 ;  /* 0x00000002ff037819 */ /* 0x000fe20000011662 */
[----:B01----:R-:W-:Y:S01]  /*1370*/  IMAD.U32 R4, RZ, RZ, UR6 ;  /* 0x00000006ff047e24 */ /* 0x003fe2000f8e00ff */
[----:B------:R-:W-:Y:S01]  /*1380*/  SHF.R.U32.HI R0, RZ, 0x1, R0 ;  /* 0x00000001ff007819 */ /* 0x000fe20000011600 */
[----:B------:R-:W-:Y:S01]  /*1390*/  USHF.R.S32.HI UR5, URZ, 0x1f, UR4 ;  /* 0x0000001f3f057899 */ /* 0x000fe20008011404 */
[----:B------:R-:W0:Y:S01]  /*13a0*/  LDC.64 R92, c[0x0][0x5c8] ;  /* 0x00017200ff5c7b82 */ /* 0x000e220000000a00 */
[----:B------:R-:W-:Y:S01]  /*13b0*/  LOP3.LUT R97, R98, 0x3, RZ, 0xc0, !PT ;  /* 0x0000000362617812 */ /* 0x000fe200078ec0ff */
[----:B------:R-:W-:Y:S01]  /*13c0*/  IMAD.SHL.U32 R88, R7, 0x40, RZ ;  /* 0x0000004007587824 */ /* 0x000fe200078e00ff */
[----:B------:R-:W-:Y:S01]  /*13d0*/  LOP3.LUT R3, R3, 0x7, RZ, 0xc0, !PT ;  /* 0x0000000703037812 */ /* 0x000fe200078ec0ff */
[----:B------:R-:W-:Y:S01]  /*13e0*/  ULEA.HI UR5, UR5, UR4, URZ, 0x5 ;  /* 0x0000000405057291 */ /* 0x000fe2000f8f283f */
[----:B------:R-:W-:Y:S01]  /*13f0*/  LOP3.LUT R0, R0, 0x30, RZ, 0xc0, !PT ;  /* 0x0000003000007812 */ /* 0x000fe200078ec0ff */
[----:B------:R-:W-:Y:S01]  /*1400*/  IMAD R97, R97, -0x2, R4 ;  /* 0xfffffffe61617824 */ /* 0x000fe200078e0204 */
[--C-:B------:R-:W-:Y:S01]  /*1410*/  LOP3.LUT R88, R88, 0x40, R3.reuse, 0xe2, !PT ;  /* 0x0000004058587812 */ /* 0x100fe200078ee203 */
[----:B------:R-:W-:Y:S01]  /*1420*/  USHF.R.S32.HI UR43, URZ, 0x5, UR5 ;  /* 0x000000053f2b7899 */ /* 0x000fe20008011405 */
[----:B------:R-:W-:Y:S01]  /*1430*/  IADD3 R4, RZ, -R0, -R3 ;  /* 0x80000000ff047210 */ /* 0x000fe20007ffe803 */
[----:B------:R-:W-:Y:S01]  /*1440*/  IMAD.MOV.U32 R3, RZ, RZ, -0x1 ;  /* 0xffffffffff037424 */ /* 0x000fe200078e00ff */
[----:B------:R-:W-:Y:S01]  /*1450*/  LOP3.LUT R99, R98, 0x80, RZ, 0xc0, !PT ;  /* 0x0000008062637812 */ /* 0x000fe200078ec0ff */
[----:B------:R-:W-:Y:S01]  /*1460*/  IMAD.MOV.U32 R5, RZ, RZ, 0x1 ;  /* 0x00000001ff057424 */ /* 0x000fe200078e00ff */
[----:B------:R-:W-:Y:S01]  /*1470*/  UISETP.LT.AND UP0, UPT, UR43, 0x1, UPT ;  /* 0x000000012b00788c */ /* 0x000fe2000bf01270 */
[----:B------:R-:W-:Y:S01]  /*1480*/  IMAD R4, R7, -0x40, R4 ;  /* 0xffffffc007047824 */ /* 0x000fe200078e0204 */
[----:B------:R-:W-:Y:S01]  /*1490*/  ULDC UR4, c[0x0][0x284] ;  /* 0x0000a10000047ab9 */ /* 0x000fe20000000800 */
[----:B--2---:R-:W-:Y:S01]  /*14a0*/  SHF.L.U32 R3, R3, R96, RZ ;  /* 0x0000006003037219 */ /* 0x004fe200000006ff */
[----:B------:R-:W-:Y:S01]  /*14b0*/  USEL UR44, UR43, 0x1, UP0 ;  /* 0x000000012b2c7887 */ /* 0x000fe20008000000 */
[----:B------:R-:W-:Y:S01]  /*14c0*/  LOP3.LUT R88, R88, R0, RZ, 0xfc, !PT ;  /* 0x0000000058587212 */ /* 0x000fe200078efcff */
[----:B------:R-:W-:Y:S01]  /*14d0*/  IMAD.SHL.U32 R98, R98, 0x2, RZ ;  /* 0x0000000262627824 */ /* 0x000fe200078e00ff */
[----:B------:R-:W-:Y:S01]  /*14e0*/  SHF.L.U32 R96, R5, R96, RZ ;  /* 0x0000006005607219 */ /* 0x000fe200000006ff */
[----:B------:R-:W-:Y:S01]  /*14f0*/  VIADD R101, R4, UR4 ;  /* 0x0000000404657c36 */ /* 0x000fe20008000000 */
[----:B------:R-:W-:Y:S01]  /*1500*/  LOP3.LUT R114, R18, 0x1, RZ, 0xfc, !PT ;  /* 0x0000000112727812 */ /* 0x000fe200078efcff */
[----:B------:R-:W-:Y:S01]  /*1510*/  IMAD.MOV.U32 R89, RZ, RZ, RZ ;  /* 0x000000ffff597224 */ /* 0x000fe200078e00ff */
[C-C-:B0-----:R-:W-:Y:S01]  /*1520*/  SHF.L.U64.HI R94, R92.reuse, 0x7, R93.reuse ;  /* 0x000000075c5e7819 */ /* 0x141fe2000001025d */
[----:B------:R-:W-:Y:S01]  /*1530*/  UIADD3 UR44, UR43, -UR44, URZ ;  /* 0x8000002c2b2c7290 */ /* 0x000fe2000fffe03f */
[C---:B------:R-:W-:Y:S01]  /*1540*/  SHF.L.U64.HI R95, R92.reuse, 0x3, R93 ;  /* 0x000000035c5f7819 */ /* 0x040fe2000001025d */
[C---:B------:R-:W-:Y:S01]  /*1550*/  IMAD.SHL.U32 R93, R92.reuse, 0x80, RZ ;  /* 0x000000805c5d7824 */ /* 0x040fe200078e00ff */
[----:B------:R-:W-:Y:S01]  /*1560*/  SHF.R.U32.HI R99, RZ, 0x7, R99 ;  /* 0x00000007ff637819 */ /* 0x000fe20000011663 */
[----:B------:R-:W-:Y:S01]  /*1570*/  IMAD.SHL.U32 R92, R92, 0x8, RZ ;  /* 0x000000085c5c7824 */ /* 0x000fe200078e00ff */
[----:B------:R-:W-:Y:S01]  /*1580*/  LOP3.LUT R100, RZ, R3, RZ, 0x33, !PT ;  /* 0x00000003ff647212 */ /* 0x000fe200078e33ff */
[----:B------:R-:W-:Y:S01]  /*1590*/  UMOV UR40, URZ ;  /* 0x0000003f00287c82 */ /* 0x000fe20008000000 */
[----:B------:R-:W-:-:S05]  /*15a0*/  UMOV UR41, URZ ;  /* 0x0000003f00297c82 */ /* 0x000fca0008000000 */
.L_x_161:
[----:B0-----:R-:W0:Y:S01]  /*15b0*/  SHFL.IDX PT, R0, R99, RZ, 0x1f ;  /* 0x00001fff63007589 */ /* 0x001e2200000e0000 */
[----:B-1----:R-:W1:Y:S01]  /*15c0*/  S2UR UR7, SR_CgaCtaId ;  /* 0x00000000000779c3 */ /* 0x002e620000008800 */
[----:B------:R-:W-:Y:S01]  /*15d0*/  UMOV UR6, 0x400 ;  /* 0x0000040000067882 */ /* 0x000fe20000000000 */
[----:B0-----:R-:W-:Y:S01]  /*15e0*/  R2UR UR4, R0 ;  /* 0x00000000000472ca */ /* 0x001fe200000e0000 */
[----:B-1----:R-:W-:-:S12]  /*15f0*/  ULEA UR6, UR7, UR6, 0x18 ;  /* 0x0000000607067291 */ /* 0x002fd8000f8ec03f */
[----:B------:R-:W-:-:S04]  /*1600*/  ULEA.HI UR5, UR4, UR4, URZ, 0x1 ;  /* 0x0000000404057291 */ /* 0x000fc8000f8f083f */
[----:B------:R-:W-:-:S04]  /*1610*/  ULOP3.LUT UR5, UR5, 0xffffe, URZ, 0xc0, !UPT ;  /* 0x000ffffe05057892 */ /* 0x000fc8000f8ec03f */
[----:B------:R-:W-:-:S03]  /*1620*/  UIADD3 UR5, UR4, -UR5, URZ ;  /* 0x8000000504057290 */ /* 0x000fc6000fffe03f */
[----:B------:R-:W-:Y:S01]  /*1630*/  ULDC UR4, c[0x0][0x28c] ;  /* 0x0000a30000047ab9 */ /* 0x000fe20000000800 */
[----:B------:R-:W-:Y:S01]  /*1640*/  ULEA UR5, UR5, UR6, 0xc ;  /* 0x0000000605057291 */ /* 0x000fe2000f8e603f */
[----:B------:R-:W-:-:S03]  /*1650*/  ISETP.LT.AND P0, PT, RZ, UR4, PT ;  /* 0x00000004ff007c0c */ /* 0x000fc6000bf01270 */
[----:B------:R-:W-:-:S04]  /*1660*/  UIADD3 UR5, UR5, 0x180, URZ ;  /* 0x0000018005057890 */ /* 0x000fc8000fffe03f */
[----:B------:R-:W-:-:S04]  /*1670*/  USHF.R.U32.HI UR5, URZ, 0x4, UR5 ;  /* 0x000000043f057899 */ /* 0x000fc80008011605 */
[----:B------:R-:W-:-:S04]  /*1680*/  ULOP3.LUT UR5, UR5, 0x3fff, URZ, 0xc0, !UPT ;  /* 0x00003fff05057892 */ /* 0x000fc8000f8ec03f */
[----:B------:R-:W-:Y:S01]  /*1690*/  ULOP3.LUT UR45, UR5, 0x10000, URZ, 0xfc, !UPT ;  /* 0x00010000052d7892 */ /* 0x000fe2000f8efc3f */
[----:B--2345:R-:W-:Y:S11]  /*16a0*/  @P0 BRA `(.L_x_18) ;  /* 0x0000000000400947 */ /* 0x03cff60003800000 */
[----:B------:R-:W-:Y:S01]  /*16b0*/  MOV R0, 0x0 ;  /* 0x0000000000007802 */ /* 0x000fe20000000f00 */
[----:B------:R-:W-:Y:S01]  /*16c0*/  ULDC.64 UR4, c[0x4][0x68] ;  /* 0x01001a0000047ab9 */ /* 0x000fe20000000a00 */
[----:B------:R-:W-:Y:S01]  /*16d0*/  ULDC.64 UR6, c[0x4][0x8] ;  /* 0x0100020000067ab9 */ /* 0x000fe20000000a00 */
[----:B------:R-:W-:Y:S01]  /*16e0*/  IMAD.U32 R4, RZ, RZ, UR4 ;  /* 0x00000004ff047e24 */ /* 0x000fe2000f8e00ff */
[----:B------:R0:W1:Y:S01]  /*16f0*/  LDC.64 R14, c[0x4][R0] ;  /* 0x01000000000e7b82 */ /* 0x0000620000000a00 */
[----:B------:R-:W-:Y:S01]  /*1700*/  IMAD.U32 R5, RZ, RZ, UR5 ;  /* 0x00000005ff057e24 */ /* 0x000fe2000f8e00ff */
[----:B------:R-:W-:Y:S01]  /*1710*/  ULDC.64 UR4, c[0x4][0x70] ;  /* 0x01001c0000047ab9 */ /* 0x000fe20000000a00 */
[----:B------:R-:W-:Y:S02]  /*1720*/  IMAD.U32 R10, RZ, RZ, UR6 ;  /* 0x00000006ff0a7e24 */ /* 0x000fe4000f8e00ff */
[----:B------:R-:W-:Y:S02]  /*1730*/  IMAD.U32 R6, RZ, RZ, UR4 ;  /* 0x00000004ff067e24 */ /* 0x000fe4000f8e00ff */
[----:B------:R-:W-:-:S02]  /*1740*/  IMAD.U32 R7, RZ, RZ, UR5 ;  /* 0x00000005ff077e24 */ /* 0x000fc4000f8e00ff */
[----:B------:R-:W-:Y:S02]  /*1750*/  IMAD.U32 R11, RZ, RZ, UR7 ;  /* 0x00000007ff0b7e24 */ /* 0x000fe4000f8e00ff */
[----:B------:R-:W-:Y:S02]  /*1760*/  IMAD.MOV.U32 R8, RZ, RZ, 0x1e1 ;  /* 0x000001e1ff087424 */ /* 0x000fe400078e00ff */
[----:B------:R-:W-:Y:S02]  /*1770*/  IMAD.MOV.U32 R12, RZ, RZ, 0x1 ;  /* 0x00000001ff0c7424 */ /* 0x000fe400078e00ff */
[----:B0-----:R-:W-:-:S07]  /*1780*/  IMAD.MOV.U32 R13, RZ, RZ, RZ ;  /* 0x000000ffff0d7224 */ /* 0x001fce00078e00ff */
[----:B------:R-:W-:-:S07]  /*1790*/  LEPC R20, `(.L_x_18) ;  /* 0x000000001014794e */ /* 0x000fce0000000000 */
[----:B-1---5:R-:W-:Y:S05]  /*17a0*/  CALL.ABS.NOINC R14 ;  /* 0x000000000e007343 */ /* 0x022fea0003c00000 */
.L_x_18:
[----:B------:R-:W-:-:S13]  /*17b0*/  ISETP.NE.AND P0, PT, R114, 0x3, PT ;  /* 0x000000037200780c */ /* 0x000fda0003f05270 */
[----:B------:R-:W-:Y:S05]  /*17c0*/  @!P0 BRA `(.L_x_19) ;  /* 0x0000000000048947 */ /* 0x000fea0003800000 */
[----:B------:R-:W-:Y:S01]  /*17d0*/  BPT.TRAP 0x1 ;  /* 0x000000040000795c */ /* 0x000fe20000300000 */
.L_x_19:
[----:B------:R-:W0:Y:S01]  /*17e0*/  S2UR UR5, SR_CgaCtaId ;  /* 0x00000000000579c3 */ /* 0x000e220000008800 */
[----:B------:R-:W-:Y:S01]  /*17f0*/  UMOV UR4, 0x400 ;  /* 0x0000040000047882 */ /* 0x000fe20000000000 */
[----:B------:R-:W-:Y:S02]  /*1800*/  IMAD.U32 R0, RZ, RZ, UR40 ;  /* 0x00000028ff007e24 */ /* 0x000fe4000f8e00ff */
[----:B------:R-:W-:-:S03]  /*1810*/  IMAD.U32 R3, RZ, RZ, UR41 ;  /* 0x00000029ff037e24 */ /* 0x000fc6000f8e00ff */
[----:B------:R-:W-:Y:S01]  /*1820*/  SHF.L.U32 R0, R0, 0x1f, RZ ;  /* 0x0000001f00007819 */ /* 0x000fe200000006ff */
[----:B0-----:R-:W-:-:S06]  /*1830*/  ULEA UR4, UR5, UR4, 0x18 ;  /* 0x0000000405047291 */ /* 0x001fcc000f8ec03f */
[----:B------:R-:W-:-:S04]  /*1840*/  IMAD.U32 R6, RZ, RZ, UR4 ;  /* 0x00000004ff067e24 */ /* 0x000fc8000f8e00ff */
[----:B------:R-:W-:-:S04]  /*1850*/  IMAD R3, R3, 0x8, R6 ;  /* 0x0000000803037824 */ /* 0x000fc800078e0206 */
[----:B------:R0:W1:Y:S01]  /*1860*/  SYNCS.PHASECHK.TRANS64.TRYWAIT P1, [R3+URZ], R0 ;  /* 0x00000000030075a7 */ /* 0x000062000802017f */
[----:B------:R-:W-:Y:S05]  /*1870*/  @!P0 BRA `(.L_x_20) ;  /* 0x0000000000048947 */ /* 0x000fea0003800000 */
[----:B------:R-:W-:Y:S01]  /*1880*/  BPT.TRAP 0x1 ;  /* 0x000000040000795c */ /* 0x000fe20000300000 */
.L_x_20:
[----:B------:R-:W-:-:S05]  /*1890*/  IMAD.U32 R4, RZ, RZ, UR44 ;  /* 0x0000002cff047e24 */ /* 0x000fca000f8e00ff */
[----:B------:R-:W-:Y:S01]  /*18a0*/  ISETP.GE.AND P2, PT, R4, 0x1, PT ;  /* 0x000000010400780c */ /* 0x000fe20003f46270 */
[----:B-1----:R-:W-:-:S12]  /*18b0*/  @P1 BRA `(.L_x_21) ;  /* 0x0000000000081947 */ /* 0x002fd80003800000 */
[----:B------:R-:W1:Y:S02]  /*18c0*/  SYNCS.PHASECHK.TRANS64.TRYWAIT P1, [R3+URZ], R0 ;  /* 0x00000000030075a7 */ /* 0x000e64000802017f */
[----:B-1----:R-:W-:Y:S05]  /*18d0*/  @!P1 BRA `(.L_x_22) ;  /* 0x0000007400949947 */ /* 0x002fea0003800000 */
.L_x_21:
[----:B------:R-:W-:Y:S05]  /*18e0*/  WARPSYNC.ALL ;  /* 0x0000000000007948 */ /* 0x000fea0003800000 */
[----:B------:R-:W-:Y:S01]  /*18f0*/  R2UR UR4, R6 ;  /* 0x00000000060472ca */ /* 0x000fe200000e0000 */
[----:B------:R-:W-:Y:S01]  /*1900*/  ULEA UR6, UR41, UR45, 0xa ;  /* 0x0000002d29067291 */ /* 0x000fe2000f8e503f */
[----:B------:R-:W-:Y:S01]  /*1910*/  WARPGROUP.ARRIVE ;  /* 0x00000000000079c5 */ /* 0x000fe20000000000 */
[----:B------:R-:W-:Y:S01]  /*1920*/  UMOV UR9, 0x80000020 ;  /* 0x8000002000097882 */ /* 0x000fe20000000000 */
[----:B------:R-:W-:Y:S01]  /*1930*/  UMOV UR11, 0x80000020 ;  /* 0x80000020000b7882 */ /* 0x000fe20000000000 */
[----:B------:R-:W-:-:S03]  /*1940*/  UIADD3 UR7, UR6, 0x200, URZ ;  /* 0x0000020006077890 */ /* 0x000fc6000fffe03f */
[----:B------:R-:W-:-:S05]  /*1950*/  UMOV UR8, UR6 ;  /* 0x0000000600087c82 */ /* 0x000fca0008000000 */
[----:B------:R-:W-:-:S04]  /*1960*/  UIADD3 UR4, UR4, 0x2c180, URZ ;  /* 0x0002c18004047890 */ /* 0x000fc8000fffe03f */
[----:B------:R-:W-:-:S04]  /*1970*/  USHF.R.U32.HI UR4, URZ, 0x4, UR4 ;  /* 0x000000043f047899 */ /* 0x000fc80008011604 */
[----:B------:R-:W-:-:S04]  /*1980*/  ULOP3.LUT UR4, UR4, 0x3fff, URZ, 0xc0, !UPT ;  /* 0x00003fff04047892 */ /* 0x000fc8000f8ec03f */
[----:B------:R-:W-:-:S04]  /*1990*/  ULOP3.LUT UR4, UR4, 0x10000, URZ, 0xfc, !UPT ;  /* 0x0001000004047892 */ /* 0x000fc8000f8efc3f */
[----:B------:R-:W-:-:S07]  /*19a0*/  ULEA UR5, UR41, UR4, 0x8 ;  /* 0x0000000429057291 */ /* 0x000fce000f8e403f */
[----:B------:R-:W-:Y:S02]  /*19b0*/  UMOV UR10, UR5 ;  /* 0x00000005000a7c82 */ /* 0x000fe40008000000 */
[----:B------:R-:W-:Y:S01]  /*19c0*/  HGMMA.64x64x16.F32.BF16 R56, gdesc[UR8], RZ, !UPT, gsb0 ;  /* 0x00e00000083879f0 */ /* 0x000fe2000c0018ff */
[----:B------:R-:W-:Y:S01]  /*19d0*/  UMOV UR8, UR7 ;  /* 0x0000000700087c82 */ /* 0x000fe20008000000 */
[----:B------:R-:W-:Y:S01]  /*19e0*/  UMOV UR9, 0x80000020 ;  /* 0x8000002000097882 */ /* 0x000fe20000000000 */
[----:B------:R-:W-:Y:S02]  /*19f0*/  WARPGROUP.DEPBAR.LE gsb0, 0x0 ;  /* 0x00008000000079c5 */ /* 0x000fe40000010000 */
[----:B------:R-:W-:-:S06]  /*1a00*/  WARPGROUP.ARRIVE ;  /* 0x00000000000079c5 */ /* 0x000fcc0000000000 */
[----:B------:R-:W-:Y:S01]  /*1a10*/  HGMMA.64x64x16.F32.BF16 R24, gdesc[UR8], RZ, !UPT, gsb0 ;  /* 0x00e00000081879f0 */ /* 0x000fe2000c0018ff */
[----:B------:R-:W-:Y:S02]  /*1a20*/  UIADD3 UR8, UR6, 0x2, URZ ;  /* 0x0000000206087890 */ /* 0x000fe4000fffe03f */
[----:B------:R-:W-:Y:S01]  /*1a30*/  UIADD3 UR10, UR5, 0x2, URZ ;  /* 0x00000002050a7890 */ /* 0x000fe2000fffe03f */
[----:B------:R-:W-:Y:S01]  /*1a40*/  UMOV UR9, 0x80000020 ;  /* 0x8000002000097882 */ /* 0x000fe20000000000 */
[----:B------:R-:W-:Y:S01]  /*1a50*/  UMOV UR11, 0x80000020 ;  /* 0x80000020000b7882 */ /* 0x000fe20000000000 */
[----:B------:R-:W-:Y:S01]  /*1a60*/  UIADD3 UR6, UR6, 0x202, URZ ;  /* 0x0000020206067890 */ /* 0x000fe2000fffe03f */
[----:B------:R-:W-:Y:S02]  /*1a70*/  WARPGROUP.DEPBAR.LE gsb0, 0x0 ;  /* 0x00008000000079c5 */ /* 0x000fe40000010000 */
[----:B------:R-:W-:-:S06]  /*1a80*/  WARPGROUP.ARRIVE ;  /* 0x00000000000079c5 */ /* 0x000fcc0000000000 */
[----:B------:R-:W-:Y:S01]  /*1a90*/  HGMMA.64x64x16.F32.BF16 R56, gdesc[UR8], R56, gsb0 ;  /* 0x00e00000083879f0 */ /* 0x000fe20008001838 */
[----:B------:R-:W-:Y:S01]  /*1aa0*/  UMOV UR8, UR6 ;  /* 0x0000000600087c82 */ /* 0x000fe20008000000 */
[----:B------:R-:W-:Y:S01]  /*1ab0*/  UMOV UR9, 0x80000020 ;  /* 0x8000002000097882 */ /* 0x000fe20000000000 */
[----:B------:R-:W-:Y:S02]  /*1ac0*/  WARPGROUP.DEPBAR.LE gsb0, 0x0 ;  /* 0x00008000000079c5 */ /* 0x000fe40000010000 */
[----:B------:R-:W-:-:S06]  /*1ad0*/  WARPGROUP.ARRIVE ;  /* 0x00000000000079c5 */ /* 0x000fcc0000000000 */
[----:B------:R-:W-:Y:S03]  /*1ae0*/  HGMMA.64x64x16.F32.BF16 R24, gdesc[UR8], R24, gsb0 ;  /* 0x00e00000081879f0 */ /* 0x000fe60008001818 */
[----:B------:R-:W-:Y:S02]  /*1af0*/  WARPGROUP.DEPBAR.LE gsb0, 0x0 ;  /* 0x00008000000079c5 */ /* 0x000fe40000010000 */
[----:B------:R-:W-:Y:S05]  /*1b00*/  @!P2 BRA `(.L_x_23) ;  /* 0x000000040020a947 */ /* 0x000fea0003800000 */
[----:B------:R-:W-:Y:S01]  /*1b10*/  UIADD3 UR5, UR41, 0x1, URZ ;  /* 0x0000000129057890 */ /* 0x000fe2000fffe03f */
[----:B01----:R-:W-:Y:S02]  /*1b20*/  IMAD.U32 R0, RZ, RZ, UR44 ;  /* 0x0000002cff007e24 */ /* 0x003fe4000f8e00ff */
[----:B------:R-:W-:Y:S01]  /*1b30*/  IMAD.U32 R3, RZ, RZ, UR41 ;  /* 0x00000029ff037e24 */ /* 0x000fe2000f8e00ff */
[----:B------:R-:W-:-:S04]  /*1b40*/  UISETP.NE.AND UP0, UPT, UR5, 0xb, UPT ;  /* 0x0000000b0500788c */ /* 0x000fc8000bf05270 */
[----:B------:R-:W-:Y:S02]  /*1b50*/  USEL UR6, URZ, 0x1, UP0 ;  /* 0x000000013f067887 */ /* 0x000fe40008000000 */
[----:B------:R-:W-:Y:S02]  /*1b60*/  USEL UR5, UR5, URZ, UP0 ;  /* 0x0000003f05057287 */ /* 0x000fe40008000000 */
[----:B------:R-:W-:-:S06]  /*1b70*/  ULOP3.LUT UR6, UR40, UR6, URZ, 0x3c, !UPT ;  /* 0x0000000628067292 */ /* 0x000fcc000f8e3c3f */
[----:B------:R-:W-:-:S07]  /*1b80*/  IMAD.U32 R7, RZ, RZ, UR6 ;  /* 0x00000006ff077e24 */ /* 0x000fce000f8e00ff */
.L_x_30:
[----:B------:R-:W-:Y:S05]  /*1b90*/  @!P0 BRA `(.L_x_24) ;  /* 0x0000000000048947 */ /* 0x000fea0003800000 */
[----:B------:R-:W-:Y:S01]  /*1ba0*/  BPT.TRAP 0x1 ;  /* 0x000000040000795c */ /* 0x000fe20000300000 */
.L_x_24:
[----:B------:R-:W0:Y:S01]  /*1bb0*/  S2UR UR7, SR_CgaCtaId ;  /* 0x00000000000779c3 */ /* 0x000e220000008800 */
[----:B------:R-:W-:Y:S01]  /*1bc0*/  UMOV UR6, 0x400 ;  /* 0x0000040000067882 */ /* 0x000fe20000000000 */
[----:B------:R-:W-:Y:S01]  /*1bd0*/  IMAD.U32 R5, RZ, RZ, UR5 ;  /* 0x00000005ff057e24 */ /* 0x000fe2000f8e00ff */
[----:B------:R-:W-:Y:S01]  /*1be0*/  SHF.L.U32 R4, R7, 0x1f, RZ ;  /* 0x0000001f07047819 */ /* 0x000fe200000006ff */
[----:B0-----:R-:W-:-:S06]  /*1bf0*/  ULEA UR6, UR7, UR6, 0x18 ;  /* 0x0000000607067291 */ /* 0x001fcc000f8ec03f */
[----:B------:R-:W-:-:S04]  /*1c00*/  IMAD.U32 R6, RZ, RZ, UR6 ;  /* 0x00000006ff067e24 */ /* 0x000fc8000f8e00ff */
[----:B------:R-:W-:-:S04]  /*1c10*/  IMAD R5, R5, 0x8, R6 ;  /* 0x0000000805057824 */ /* 0x000fc800078e0206 */
[----:B------:R0:W1:Y:S01]  /*1c20*/  SYNCS.PHASECHK.TRANS64.TRYWAIT P1, [R5+URZ], R4 ;  /* 0x00000004050075a7 */ /* 0x000062000802017f */
[----:B------:R-:W-:Y:S05]  /*1c30*/  @!P0 BRA `(.L_x_25) ;  /* 0x0000000000048947 */ /* 0x000fea0003800000 */
[----:B------:R-:W-:Y:S01]  /*1c40*/  BPT.TRAP 0x1 ;  /* 0x000000040000795c */ /* 0x000fe20000300000 */
.L_x_25:
[----:B-1----:R-:W-:Y:S05]  /*1c50*/  @P1 BRA `(.L_x_26) ;  /* 0x0000000000081947 */ /* 0x002fea0003800000 */
[----:B------:R-:W1:Y:S02]  /*1c60*/  SYNCS.PHASECHK.TRANS64.TRYWAIT P1, [R5+URZ], R4 ;  /* 0x00000004050075a7 */ /* 0x000e64000802017f */
[----:B-1----:R-:W-:Y:S05]  /*1c70*/  @!P1 BRA `(.L_x_27) ;  /* 0x0000007000c09947 */ /* 0x002fea0003800000 */
.L_x_26:
[----:B------:R-:W-:Y:S01]  /*1c80*/  ULEA UR6, UR5, UR4, 0x8 ;  /* 0x0000000405067291 */ /* 0x000fe2000f8e403f */
[----:B------:R-:W-:Y:S01]  /*1c90*/  WARPGROUP.ARRIVE ;  /* 0x00000000000079c5 */ /* 0x000fe20000000000 */
[----:B------:R-:W-:Y:S01]  /*1ca0*/  ULEA UR7, UR5, UR45, 0xa ;  /* 0x0000002d05077291 */ /* 0x000fe2000f8e503f */
[----:B------:R-:W-:Y:S01]  /*1cb0*/  UMOV UR11, 0x80000020 ;  /* 0x80000020000b7882 */ /* 0x000fe20000000000 */
[----:B------:R-:W-:Y:S02]  /*1cc0*/  UMOV UR9, 0x80000020 ;  /* 0x8000002000097882 */ /* 0x000fe40000000000 */
[----:B------:R-:W-:Y:S01]  /*1cd0*/  UIADD3 UR12, UR7, 0x200, URZ ;  /* 0x00000200070c7890 */ /* 0x000fe2000fffe03f */
[----:B------:R-:W-:Y:S02]  /*1ce0*/  UMOV UR10, UR6 ;  /* 0x00000006000a7c82 */ /* 0x000fe40008000000 */
[----:B------:R-:W-:Y:S02]  /*1cf0*/  UMOV UR8, UR7 ;  /* 0x0000000700087c82 */ /* 0x000fe40008000000 */
[----:B------:R-:W-:Y:S01]  /*1d00*/  HGMMA.64x64x16.F32.BF16 R56, gdesc[UR8], R56, gsb0 ;  /* 0x00e00000083879f0 */ /* 0x000fe20008001838 */
[----:B------:R-:W-:Y:S01]  /*1d10*/  UMOV UR9, 0x80000020 ;  /* 0x8000002000097882 */ /* 0x000fe20000000000 */
[----:B------:R-:W-:Y:S01]  /*1d20*/  UMOV UR8, UR12 ;  /* 0x0000000c00087c82 */ /* 0x000fe20008000000 */
[----:B------:R-:W-:-:S02]  /*1d30*/  WARPGROUP.DEPBAR.LE gsb0, 0x0 ;  /* 0x00008000000079c5 */ /* 0x000fc40000010000 */
[----:B------:R-:W-:-:S06]  /*1d40*/  WARPGROUP.ARRIVE ;  /* 0x00000000000079c5 */ /* 0x000fcc0000000000 */
[----:B------:R-:W-:Y:S01]  /*1d50*/  HGMMA.64x64x16.F32.BF16 R24, gdesc[UR8], R24, gsb0 ;  /* 0x00e00000081879f0 */ /* 0x000fe20008001818 */
        /* <DEDUP_REMOVED lines=15> */
[----:B------:R-:W-:Y:S01]  /*1e50*/  BPT.TRAP 0x1 ;  /* 0x000000040000795c */ /* 0x000fe20000300000 */
.L_x_28:
[----:B------:R-:W-:-:S13]  /*1e60*/  ISETP.NE.AND P1, PT, R22, RZ, PT ;  /* 0x000000ff1600720c */ /* 0x000fda0003f25270 */
[----:B01----:R-:W-:-:S04]  /*1e70*/  @P1 IMAD R4, R3, 0x8, R6 ;  /* 0x0000000803041824 */ /* 0x003fc800078e0206 */
[----:B------:R-:W-:-:S05]  /*1e80*/  @P1 VIADD R4, R4, 0x58 ;  /* 0x0000005804041836 */ /* 0x000fca0000000000 */
[----:B------:R-:W-:-:S04]  /*1e90*/  @P1 PRMT R4, R19, 0x654, R4 ;  /* 0x0000065413041816 */ /* 0x000fc80000000004 */
[----:B------:R0:W-:Y:S01]  /*1ea0*/  @P1 SYNCS.ARRIVE.TRANS64.RED.A1T0 RZ, [R4+URZ], RZ ;  /* 0x000000ff04ff19a7 */ /* 0x0001e2000810043f */
[----:B------:R-:W-:-:S13]  /*1eb0*/  ISETP.GT.U32.AND P1, PT, R18, 0x1, PT ;  /* 0x000000011200780c */ /* 0x000fda0003f24070 */
[----:B0-----:R-:W-:Y:S05]  /*1ec0*/  @P1 BRA `(.L_x_29) ;  /* 0x0000000000041947 */ /* 0x001fea0003800000 */
[----:B------:R-:W-:Y:S01]  /*1ed0*/  BPT.TRAP 0x1 ;  /* 0x000000040000795c */ /* 0x000fe20000300000 */
.L_x_29:
[----:B------:R-:W-:Y:S01]  /*1ee0*/  UIADD3 UR5, UR5, 0x1, URZ ;  /* 0x0000000105057890 */ /* 0x000fe2000fffe03f */
[C---:B------:R-:W-:Y:S01]  /*1ef0*/  ISETP.GT.AND P2, PT, R0.reuse, 0x1, PT ;  /* 0x000000010000780c */ /* 0x040fe20003f44270 */
[----:B------:R-:W-:Y:S02]  /*1f00*/  VIADD R3, R3, 0x1 ;  /* 0x0000000103037836 */ /* 0x000fe40000000000 */
[----:B------:R-:W-:Y:S01]  /*1f10*/  UISETP.NE.AND UP0, UPT, UR5, 0xb, UPT ;  /* 0x0000000b0500788c */ /* 0x000fe2000bf05270 */
[----:B------:R-:W-:Y:S02]  /*1f20*/  VIADD R0, R0, 0xffffffff ;  /* 0xffffffff00007836 */ /* 0x000fe40000000000 */
[C---:B------:R-:W-:Y:S01]  /*1f30*/  ISETP.NE.AND P1, PT, R3.reuse, 0xb, PT ;  /* 0x0000000b0300780c */ /* 0x040fe20003f25270 */
[----:B------:R-:W-:Y:S02]  /*1f40*/  USEL UR6, URZ, 0x1, UP0 ;  /* 0x000000013f067887 */ /* 0x000fe40008000000 */
[----:B------:R-:W-:Y:S01]  /*1f50*/  USEL UR5, UR5, URZ, UP0 ;  /* 0x0000003f05057287 */ /* 0x000fe20008000000 */
[----:B------:R-:W-:-:S03]  /*1f60*/  SEL R3, R3, RZ, P1 ;  /* 0x000000ff03037207 */ /* 0x000fc60000800000 */
[----:B------:R-:W-:Y:S01]  /*1f70*/  LOP3.LUT R7, R7, UR6, RZ, 0x3c, !PT ;  /* 0x0000000607077c12 */ /* 0x000fe2000f8e3cff */
[----:B------:R-:W-:Y:S07]  /*1f80*/  @P2 BRA `(.L_x_30) ;  /* 0xfffffffc00002947 */ /* 0x000fee000383ffff */
.L_x_23:
[----:B01----:R-:W0:Y:S02]  /*1f90*/  LDC R0, c[0x0][0x28c] ;  /* 0x0000a300ff007b82 */ /* 0x003e240000000800 */
[----:B0-----:R-:W-:-:S13]  /*1fa0*/  ISETP.GE.AND P1, PT, R0, 0x1, PT ;  /* 0x000000010000780c */ /* 0x001fda0003f26270 */
[----:B------:R-:W-:Y:S05]  /*1fb0*/  @!P1 BRA `(.L_x_31) ;  /* 0x0000000000449947 */ /* 0x000fea0003800000 */
[----:B------:R-:W-:Y:S05]  /*1fc0*/  @!P0 BRA `(.L_x_32) ;  /* 0x0000000000048947 */ /* 0x000fea0003800000 */
[----:B------:R-:W-:Y:S01]  /*1fd0*/  BPT.TRAP 0x1 ;  /* 0x000000040000795c */ /* 0x000fe20000300000 */
.L_x_32:
[----:B------:R-:W-:-:S13]  /*1fe0*/  ISETP.NE.AND P0, PT, R22, RZ, PT ;  /* 0x000000ff1600720c */ /* 0x000fda0003f05270 */
[----:B------:R-:W-:-:S05]  /*1ff0*/  VOTEU.ANY UP0, P0 ;  /* 0x00000000003f7886 */ /* 0x000fca0000000100 */
[----:B------:R-:W-:-:S06]  /*2000*/  @UP0 UIADD3 UR4, UR44, UR41, URZ ;  /* 0x000000292c040290 */ /* 0x000fcc000fffe03f */
[----:B------:R-:W-:Y:S02]  /*2010*/  IMAD.U32 R4, RZ, RZ, UR4 ;  /* 0x00000004ff047e24 */ /* 0x000fe4000f8e00ff */
[----:B------:R-:W-:Y:S02]  /*2020*/  IMAD.U32 R3, RZ, RZ, UR4 ;  /* 0x00000004ff037e24 */ /* 0x000fe4000f8e00ff */
[----:B------:R-:W-:-:S05]  /*2030*/  @P0 IMAD.WIDE.U32 R4, R4, -0x45d1745d, RZ ;  /* 0xba2e8ba304040825 */ /* 0x000fca00078e00ff */
[----:B------:R-:W-:-:S05]  /*2040*/  @P0 SHF.R.U32.HI R0, RZ, 0x3, R5 ;  /* 0x00000003ff000819 */ /* 0x000fca0000011605 */
[----:B------:R-:W-:-:S04]  /*2050*/  @P0 IMAD R0, R0, -0xb, R3 ;  /* 0xfffffff500000824 */ /* 0x000fc800078e0203 */
[----:B------:R-:W-:-:S04]  /*2060*/  @P0 IMAD R0, R0, 0x8, R6 ;  /* 0x0000000800000824 */ /* 0x000fc800078e0206 */
[----:B------:R-:W-:-:S05]  /*2070*/  @P0 VIADD R0, R0, 0x58 ;  /* 0x0000005800000836 */ /* 0x000fca0000000000 */
[----:B------:R-:W-:-:S04]  /*2080*/  @P0 PRMT R0, R19, 0x654, R0 ;  /* 0x0000065413000816 */ /* 0x000fc80000000000 */
[----:B------:R0:W-:Y:S01]  /*2090*/  @P0 SYNCS.ARRIVE.TRANS64.RED.A1T0 RZ, [R0+URZ], RZ ;  /* 0x000000ff00ff09a7 */ /* 0x0001e2000810043f */
[----:B------:R-:W-:-:S13]  /*20a0*/  ISETP.GT.U32.AND P0, PT, R18, 0x1, PT ;  /* 0x000000011200780c */ /* 0x000fda0003f04070 */
[----:B0-----:R-:W-:Y:S05]  /*20b0*/  @P0 BRA `(.L_x_31) ;  /* 0x0000000000040947 */ /* 0x001fea0003800000 */
[----:B------:R-:W-:Y:S01]  /*20c0*/  BPT.TRAP 0x1 ;  /* 0x000000040000795c */ /* 0x000fe20000300000 */
.L_x_31:
[----:B------:R-:W-:Y:S01]  /*20d0*/  IMAD.SHL.U32 R102, R102, 0x40, RZ ;  /* 0x0000004066667824 */ /* 0x000fe200078e00ff */
[----:B------:R-:W-:Y:S01]  /*20e0*/  UIADD3 UR41, UR43, UR41, URZ ;  /* 0x000000292b297290 */ /* 0x000fe2000fffe03f */
[----:B------:R-:W-:Y:S01]  /*20f0*/  SHF.R.S32.HI R11, RZ, 0x1f, R23 ;  /* 0x0000001fff0b7819 */ /* 0x000fe20000011417 */
[----:B------:R-:W-:Y:S01]  /*2100*/  ULDC UR7, c[0x0][0x288] ;  /* 0x0000a20000077ab9 */ /* 0x000fe20000000800 */
[----:B------:R-:W-:Y:S01]  /*2110*/  IMAD.SHL.U32 R6, R109, 0x100, RZ ;  /* 0x000001006d067824 */ /* 0x000fe200078e00ff */
[C---:B------:R-:W-:Y:S01]  /*2120*/  LOP3.LUT R8, R102.reuse, 0x6, R98, 0xf8, !PT ;  /* 0x0000000666087812 */ /* 0x040fe200078ef862 */
[----:B------:R-:W-:Y:S01]  /*2130*/  UISETP.GT.U32.AND UP0, UPT, UR41, 0xa, UPT ;  /* 0x0000000a2900788c */ /* 0x000fe2000bf04070 */
[----:B------:R-:W-:Y:S01]  /*2140*/  ISETP.GE.AND P0, PT, R102, UR7, PT ;  /* 0x0000000766007c0c */ /* 0x000fe2000bf06270 */
[----:B------:R-:W-:Y:S01]  /*2150*/  ULDC.64 UR4, c[0x0][0x5d0] ;  /* 0x0001740000047ab9 */ /* 0x000fe20000000a00 */
[----:B------:R-:W-:Y:S01]  /*2160*/  SHF.R.S32.HI R9, RZ, 0x1f, R8 ;  /* 0x0000001fff097819 */ /* 0x000fe20000011408 */
[----:B------:R-:W-:Y:S01]  /*2170*/  ULDC UR10, c[0x0][0x284] ;  /* 0x0000a100000a7ab9 */ /* 0x000fe20000000800 */
[----:B------:R-:W-:Y:S01]  /*2180*/  IMAD R0, R11, UR4, RZ ;  /* 0x000000040b007c24 */ /* 0x000fe2000f8e02ff */
[----:B------:R-:W-:Y:S01]  /*2190*/  UISETP.LT.U32.AND UP0, UPT, UR43, 0xb, UP0 ;  /* 0x0000000b2b00788c */ /* 0x000fe20008701070 */
[----:B------:R-:W-:Y:S01]  /*21a0*/  ISETP.GE.OR P0, PT, R6, UR10, P0 ;  /* 0x0000000a06007c0c */ /* 0x000fe20008706670 */
[----:B------:R-:W-:Y:S01]  /*21b0*/  UISETP.GE.U32.AND UP1, UPT, UR43, 0xb, UPT ;  /* 0x0000000b2b00788c */ /* 0x000fe2000bf26070 */
[C---:B------:R-:W-:Y:S01]  /*21c0*/  IMAD R3, R23.reuse, UR5, R0 ;  /* 0x0000000517037c24 */ /* 0x040fe2000f8e0200 */
[----:B------:R-:W-:Y:S01]  /*21d0*/  USEL UR6, URZ, 0x1, !UP0 ;  /* 0x000000013f067887 */ /* 0x000fe2000c000000 */
[----:B------:R-:W-:Y:S01]  /*21e0*/  IMAD.WIDE.U32 R4, R23, UR4, R8 ;  /* 0x0000000417047c25 */ /* 0x000fe2000f8e0008 */
[----:B------:R-:W-:Y:S01]  /*21f0*/  UIMAD.WIDE.U32 UR4, UR41, -0x45d1745d, URZ ;  /* 0xba2e8ba3290478a5 */ /* 0x000fe2000f8e003f */
[----:B------:R-:W-:-:S02]  /*2200*/  ULDC.64 UR8, c[0x0][0x5c8] ;  /* 0x0001720000087ab9 */ /* 0x000fc40000000a00 */
[----:B------:R-:W-:Y:S01]  /*2210*/  IMAD.WIDE R108, R109, 0x100, R88 ;  /* 0x000001006d6c7825 */ /* 0x000fe200078e0258 */
[----:B------:R-:W-:Y:S02]  /*2220*/  USHF.R.U32.HI UR4, URZ, 0x3, UR5 ;  /* 0x000000033f047899 */ /* 0x000fe40008011605 */
[----:B------:R-:W-:Y:S01]  /*2230*/  ULOP3.LUT UR40, UR40, UR6, URZ, 0x3c, !UPT ;  /* 0x0000000628287292 */ /* 0x000fe2000f8e3c3f */
[----:B------:R-:W-:Y:S01]  /*2240*/  IMAD R7, R109, UR8, RZ ;  /* 0x000000086d077c24 */ /* 0x000fe2000f8e02ff */
[----:B------:R-:W-:Y:S01]  /*2250*/  UIMAD UR41, UR4, -0xb, UR41 ;  /* 0xfffffff5042978a4 */ /* 0x000fe2000f8e0229 */
[----:B------:R-:W-:Y:S01]  /*2260*/  IMAD.IADD R5, R5, 0x1, R3 ;  /* 0x0000000105057824 */ /* 0x000fe200078e0203 */
[----:B------:R-:W-:Y:S01]  /*2270*/  @UP1 ULOP3.LUT UR40, UR40, 0x1, UR4, 0x78, !UPT ;  /* 0x0000000128281892 */ /* 0x000fe2000f8e7804 */
[C---:B------:R-:W-:Y:S02]  /*2280*/  IMAD R7, R108.reuse, UR9, R7 ;  /* 0x000000096c077c24 */ /* 0x040fe4000f8e0207 */
[----:B------:R-:W-:-:S04]  /*2290*/  IMAD.WIDE.U32 R112, R108, UR8, R4 ;  /* 0x000000086c707c25 */ /* 0x000fc8000f8e0004 */
[----:B------:R-:W-:Y:S01]  /*22a0*/  IMAD.MOV.U32 R0, RZ, RZ, -0x1 ;  /* 0xffffffffff007424 */ /* 0x000fe200078e00ff */
[----:B------:R-:W-:Y:S06]  /*22b0*/  @P0 BRA `(.L_x_33) ;  /* 0x0000004c00100947 */ /* 0x000fec0003800000 */
[----:B-----5:R-:W-:Y:S01]  /*22c0*/  FSETP.NEU.AND P1, PT, R91, RZ, PT ;  /* 0x000000ff5b00720b */ /* 0x020fe20003f2d000 */
[----:B------:R-:W-:Y:S01]  /*22d0*/  IMAD.IADD R4, R97, 0x1, -R102 ;  /* 0x0000000161047824 */ /* 0x000fe200078e0a66 */
[----:B------:R-:W-:Y:S01]  /*22e0*/  BSSY B0, `(.L_x_33) ;  /* 0x00004c1000007945 */ /* 0x000fe20003800000 */
[----:B------:R-:W-:Y:S02]  /*22f0*/  IMAD.IADD R3, R101, 0x1, -R6 ;  /* 0x0000000165037824 */ /* 0x000fe400078e0a06 */
[----:B------:R-:W-:Y:S01]  /*2300*/  IMAD.IADD R105, R113, 0x1, R7 ;  /* 0x0000000171697824 */ /* 0x000fe200078e0207 */
[----:B------:R-:W-:-:S04]  /*2310*/  ISETP.GT.AND P6, PT, R4, RZ, PT ;  /* 0x000000ff0400720c */ /* 0x000fc80003fc4270 */
[----:B------:R-:W-:-:S03]  /*2320*/  ISETP.GT.AND P0, PT, R3, RZ, P6 ;  /* 0x000000ff0300720c */ /* 0x000fc60003704270 */
[----:B------:R-:W-:Y:S10]  /*2330*/  @!P1 BRA `(.L_x_34) ;  /* 0x0000003400809947 */ /* 0x000ff40003800000 */
[----:B------:R-:W0:Y:S01]  /*2340*/  LDC.64 R14, c[0x0][0x5b8] ;  /* 0x00016e00ff0e7b82 */ /* 0x000e220000000a00 */
[----:B------:R-:W-:-:S07]  /*2350*/  ULDC.64 UR4, c[0x0][0x5c0] ;  /* 0x0001700000047ab9 */ /* 0x000fce0000000a00 */
[----:B------:R-:W1:Y:S08]  /*2360*/  LDC.64 R106, c[0x0][0x5b0] ;  /* 0x00016c00ff6a7b82 */ /* 0x000e700000000a00 */
[----:B------:R-:W2:Y:S01]  /*2370*/  LDC.64 R12, c[0x0][0x5a8] ;  /* 0x00016a00ff0c7b82 */ /* 0x000ea20000000a00 */
[-C--:B0-----:R-:W-:Y:S02]  /*2380*/  IMAD R6, R11, R14.reuse, RZ ;  /* 0x0000000e0b067224 */ /* 0x081fe400078e02ff */
[----:B------:R-:W-:-:S04]  /*2390*/  IMAD.WIDE.U32 R20, R23, R14, R8 ;  /* 0x0000000e17147225 */ /* 0x000fc800078e0008 */
[----:B------:R-:W-:Y:S02]  /*23a0*/  IMAD R115, R23, R15, R6 ;  /* 0x0000000f17737224 */ /* 0x000fe400078e0206 */
[-C--:B-1----:R-:W-:Y:S02]  /*23b0*/  IMAD R5, R109, R106.reuse, RZ ;  /* 0x0000006a6d057224 */ /* 0x082fe400078e02ff */
[----:B------:R-:W-:Y:S02]  /*23c0*/  IMAD.IADD R103, R21, 0x1, R115 ;  /* 0x0000000115677824 */ /* 0x000fe400078e0273 */
[----:B------:R-:W-:Y:S02]  /*23d0*/  IMAD.MOV.U32 R102, RZ, RZ, R20 ;  /* 0x000000ffff667224 */ /* 0x000fe400078e0014 */
[C---:B------:R-:W-:Y:S02]  /*23e0*/  IMAD R119, R108.reuse, R107, R5 ;  /* 0x0000006b6c777224 */ /* 0x040fe400078e0205 */
[----:B------:R-:W-:-:S04]  /*23f0*/  IMAD.WIDE.U32 R6, R108, R106, R102 ;  /* 0x0000006a6c067225 */ /* 0x000fc800078e0066 */
[----:B------:R-:W-:Y:S01]  /*2400*/  IMAD.IADD R5, R7, 0x1, R119 ;  /* 0x0000000107057824 */ /* 0x000fe200078e0277 */
[----:B--2---:R-:W-:-:S04]  /*2410*/  LEA R10, P1, R6, R12, 0x1 ;  /* 0x0000000c060a7211 */ /* 0x004fc800078208ff */
[----:B------:R-:W-:-:S05]  /*2420*/  LEA.HI.X R11, R6, R13, R5, 0x1, P1 ;  /* 0x0000000d060b7211 */ /* 0x000fca00008f0c05 */
[----:B------:R-:W2:Y:S01]  /*2430*/  @P0 LDG.E.LTC128B.U16 R5, desc[UR38][R10.64] ;  /* 0x000000260a050981 */ /* 0x000ea2000c1e1520 */
[----:B------:R-:W-:Y:S01]  /*2440*/  ISETP.GT.AND P4, PT, R4, 0x1, PT ;  /* 0x000000010400780c */ /* 0x000fe20003f84270 */
[----:B------:R-:W-:Y:S01]  /*2450*/  IMAD.WIDE.U32 R6, R108, R106, R8 ;  /* 0x0000006a6c067225 */ /* 0x000fe200078e0008 */
[----:B------:R-:W-:Y:S01]  /*2460*/  BSSY B1, `(.L_x_35) ;  /* 0x0000013000017945 */ /* 0x000fe20003800000 */
[----:B------:R-:W-:Y:S02]  /*2470*/  SHF.L.U64.HI R113, R106, 0x3, R107 ;  /* 0x000000036a717819 */ /* 0x000fe4000001026b */
[----:B------:R-:W-:Y:S01]  /*2480*/  IMAD.IADD R7, R119, 0x1, R7 ;  /* 0x0000000177077824 */ /* 0x000fe200078e0207 */
[----:B------:R-:W-:Y:S01]  /*2490*/  P2R R118, PR, RZ, 0x10 ;  /* 0x00000010ff767803 */ /* 0x000fe20000000000 */
[----:B------:R-:W-:-:S04]  /*24a0*/  IMAD.WIDE.U32 R110, R23, R14, R6 ;  /* 0x0000000e176e7225 */ /* 0x000fc800078e0006 */
[----:B------:R-:W-:Y:S01]  /*24b0*/  IMAD.IADD R7, R115, 0x1, R111 ;  /* 0x0000000173077824 */ /* 0x000fe200078e026f */
[----:B------:R-:W-:-:S04]  /*24c0*/  LEA R6, P2, R110, R12, 0x1 ;  /* 0x0000000c6e067211 */ /* 0x000fc800078408ff */
[----:B------:R-:W-:Y:S01]  /*24d0*/  LEA.HI.X R7, R110, R13, R7, 0x1, P2 ;  /* 0x0000000d6e077211 */ /* 0x000fe200010f0c07 */
[----:B--2---:R-:W-:-:S04]  /*24e0*/  IMAD.U32 R104, R5, 0x10000, RZ ;  /* 0x0001000005687824 */ /* 0x004fc800078e00ff */
[----:B------:R-:W-:Y:S01]  /*24f0*/  FMUL R15, R104, R91 ;  /* 0x0000005b680f7220 */ /* 0x000fe20000400000 */
[----:B------:R-:W-:-:S03]  /*2500*/  LEA R104, P1, R112, UR4, 0x1 ;  /* 0x0000000470687c11 */ /* 0x000fc6000f8208ff */
[----:B------:R-:W-:Y:S01]  /*2510*/  FFMA R15, R56, R90, R15 ;  /* 0x0000005a380f7223 */ /* 0x000fe2000000000f */
[----:B------:R-:W-:Y:S01]  /*2520*/  LEA.HI.X R105, R112, UR5, R105, 0x1, P1 ;  /* 0x0000000570697c11 */ /* 0x000fe200088f0c69 */
[----:B------:R-:W-:Y:S01]  /*2530*/  IMAD.SHL.U32 R112, R106, 0x8, RZ ;  /* 0x000000086a707824 */ /* 0x000fe200078e00ff */
[----:B------:R-:W-:Y:S02]  /*2540*/  ISETP.GT.AND P1, PT, R3, RZ, P4 ;  /* 0x000000ff0300720c */ /* 0x000fe40002724270 */
[----:B------:R-:W-:-:S05]  /*2550*/  F2FP.BF16.F32.PACK_AB R15, RZ, R15 ;  /* 0x0000000fff0f723e */ /* 0x000fca00000010ff */
[----:B------:R0:W-:Y:S06]  /*2560*/  @P0 STG.E.U16 desc[UR38][R104.64], R15 ;  /* 0x0000000f68000986 */ /* 0x0001ec000c101526 */
[----:B------:R-:W-:Y:S05]  /*2570*/  @!P1 BRA `(.L_x_36) ;  /* 0x0000000000049947 */ /* 0x000fea0003800000 */
[----:B------:R1:W5:Y:S02]  /*2580*/  LDG.E.LTC128B.U16 R5, desc[UR38][R6.64+0x2] ;  /* 0x0000022606057981 */ /* 0x000364000c1e1520 */
.L_x_36:
[----:B------:R-:W-:Y:S05]  /*2590*/  BSYNC B1 ;  /* 0x0000000000017941 */ /* 0x000fea0003800000 */
.L_x_35:
[----:B-----5:R-:W-:Y:S01]  /*25a0*/  IMAD.U32 R10, R5, 0x10000, RZ ;  /* 0x00010000050a7824 */ /* 0x020fe200078e00ff */
[----:B------:R-:W-:Y:S01]  /*25b0*/  ISETP.GT.AND P0, PT, R3, 0x8, P6 ;  /* 0x000000080300780c */ /* 0x000fe20003704270 */
[----:B------:R-:W-:Y:S01]  /*25c0*/  IMAD.WIDE.U32 R116, R108, R106, R112 ;  /* 0x0000006a6c747225 */ /* 0x000fe200078e0070 */
[----:B0-----:R-:W-:-:S03]  /*25d0*/  PRMT R15, R5, 0x7610, R15 ;  /* 0x00007610050f7816 */ /* 0x001fc6000000000f */
[----:B------:R-:W-:Y:S01]  /*25e0*/  FMUL R10, R10, R91 ;  /* 0x0000005b0a0a7220 */ /* 0x000fe20000400000 */
[----:B------:R-:W-:Y:S01]  /*25f0*/  IMAD.IADD R119, R119, 0x1, R117 ;  /* 0x0000000177777824 */ /* 0x000fe200078e0275 */
[----:B------:R-:W-:Y:S02]  /*2600*/  IADD3 R11, P2, R20, R116, RZ ;  /* 0x00000074140b7210 */ /* 0x000fe40007f5e0ff */
[----:B------:R-:W-:-:S03]  /*2610*/  FFMA R57, R57, R90, R10 ;  /* 0x0000005a39397223 */ /* 0x000fc6000000000a */
[----:B------:R-:W-:Y:S01]  /*2620*/  IMAD.X R56, R119, 0x1, R103, P2 ;  /* 0x0000000177387824 */ /* 0x000fe200010e0667 */
[C---:B------:R-:W-:Y:S02]  /*2630*/  LEA R10, P2, R11.reuse, R12, 0x1 ;  /* 0x0000000c0b0a7211 */ /* 0x040fe400078408ff */
[----:B------:R-:W-:Y:S02]  /*2640*/  F2FP.BF16.F32.PACK_AB R57, RZ, R57 ;  /* 0x00000039ff39723e */ /* 0x000fe400000010ff */
[----:B------:R-:W-:Y:S01]  /*2650*/  LEA.HI.X R11, R11, R13, R56, 0x1, P2 ;  /* 0x0000000d0b0b7211 */ /* 0x000fe200010f0c38 */
[----:B------:R-:W-:Y:S01]  /*2660*/  @P1 IMAD.MOV.U32 R56, RZ, RZ, R104 ;  /* 0x000000ffff381224 */ /* 0x000fe200078e0068 */
[----:B------:R-:W-:Y:S01]  /*2670*/  PRMT R111, R57, 0x7610, R111 ;  /* 0x00007610396f7816 */ /* 0x000fe2000000006f */
[----:B------:R-:W-:-:S05]  /*2680*/  @P1 IMAD.MOV.U32 R57, RZ, RZ, R105 ;  /* 0x000000ffff391224 */ /* 0x000fca00078e0069 */
[----:B------:R0:W-:Y:S04]  /*2690*/  @P1 STG.E.U16 desc[UR38][R56.64+0x2], R111 ;  /* 0x0000026f38001986 */ /* 0x0001e8000c101526 */
[----:B------:R-:W2:Y:S01]  /*26a0*/  @P0 LDG.E.LTC128B.U16 R15, desc[UR38][R10.64] ;  /* 0x000000260a0f0981 */ /* 0x000ea2000c1e1520 */
[----:B------:R-:W-:Y:S01]  /*26b0*/  IADD3 R116, P1, R8, R116, RZ ;  /* 0x0000007408747210 */ /* 0x000fe20007f3e0ff */
[----:B------:R-:W-:Y:S01]  /*26c0*/  BSSY B1, `(.L_x_37) ;  /* 0x0000012000017945 */ /* 0x000fe20003800000 */
[----:B------:R-:W-:-:S03]  /*26d0*/  SHF.L.U64.HI R121, R92, 0x1, R95 ;  /* 0x000000015c797819 */ /* 0x000fc6000001025f */
[----:B------:R-:W-:Y:S01]  /*26e0*/  IMAD.X R117, R9, 0x1, R119, P1 ;  /* 0x0000000109757824 */ /* 0x000fe200008e0677 */
[----:B------:R-:W-:Y:S01]  /*26f0*/  ISETP.GT.AND P1, PT, R3, 0x8, P4 ;  /* 0x000000080300780c */ /* 0x000fe20002724270 */
[----:B------:R-:W-:Y:S02]  /*2700*/  IMAD.SHL.U32 R119, R92, 0x2, RZ ;  /* 0x000000025c777824 */ /* 0x000fe400078e00ff */
[----:B------:R-:W-:-:S04]  /*2710*/  IMAD.WIDE.U32 R116, R23, R14, R116 ;  /* 0x0000000e17747225 */ /* 0x000fc800078e0074 */
[----:B0-----:R-:W-:Y:S01]  /*2720*/  IMAD.IADD R57, R115, 0x1, R117 ;  /* 0x0000000173397824 */ /* 0x001fe200078e0275 */
[----:B------:R-:W-:-:S04]  /*2730*/  LEA R56, P3, R116, R12, 0x1 ;  /* 0x0000000c74387211 */ /* 0x000fc800078608ff */
[----:B------:R-:W-:Y:S01]  /*2740*/  LEA.HI.X R57, R116, R13, R57, 0x1, P3 ;  /* 0x0000000d74397211 */ /* 0x000fe200018f0c39 */
[----:B--2---:R-:W-:-:S04]  /*2750*/  IMAD.U32 R110, R15, 0x10000, RZ ;  /* 0x000100000f6e7824 */ /* 0x004fc800078e00ff */
[----:B------:R-:W-:Y:S01]  /*2760*/  FMUL R5, R110, R91 ;  /* 0x0000005b6e057220 */ /* 0x000fe20000400000 */
[----:B------:R-:W-:-:S03]  /*2770*/  IADD3 R110, P2, R119, R104, RZ ;  /* 0x00000068776e7210 */ /* 0x000fc60007f5e0ff */
[----:B------:R-:W-:Y:S02]  /*2780*/  FFMA R5, R58, R90, R5 ;  /* 0x0000005a3a057223 */ /* 0x000fe40000000005 */
[----:B------:R-:W-:-:S03]  /*2790*/  IMAD.X R111, R121, 0x1, R105, P2 ;  /* 0x00000001796f7824 */ /* 0x000fc600010e0669 */
[----:B------:R-:W-:-:S05]  /*27a0*/  F2FP.BF16.F32.PACK_AB R5, RZ, R5 ;  /* 0x00000005ff05723e */ /* 0x000fca00000010ff */
[----:B------:R0:W-:Y:S01]  /*27b0*/  @P0 STG.E.U16 desc[UR38][R110.64], R5 ;  /* 0x000000056e000986 */ /* 0x0001e2000c101526 */
[----:B------:R-:W-:Y:S05]  /*27c0*/  @!P1 BRA `(.L_x_38) ;  /* 0x0000000000049947 */ /* 0x000fea0003800000 */
[----:B------:R2:W5:Y:S02]  /*27d0*/  LDG.E.LTC128B.U16 R15, desc[UR38][R56.64+0x2] ;  /* 0x00000226380f7981 */ /* 0x000564000c1e1520 */
.L_x_38:
[----:B------:R-:W-:Y:S05]  /*27e0*/  BSYNC B1 ;  /* 0x0000000000017941 */ /* 0x000fea0003800000 */
.L_x_37:
[----:B-----5:R-:W-:Y:S01]  /*27f0*/  IMAD.U32 R10, R15, 0x10000, RZ ;  /* 0x000100000f0a7824 */ /* 0x020fe200078e00ff */
[----:B------:R-:W-:Y:S01]  /*2800*/  ISETP.GT.AND P4, PT, R4, 0x8, PT ;  /* 0x000000080400780c */ /* 0x000fe20003f84270 */
[----:B------:R-:W-:Y:S01]  /*2810*/  IMAD.MOV.U32 R58, RZ, RZ, R110 ;  /* 0x000000ffff3a7224 */ /* 0x000fe200078e006e */
[----:B------:R-:W-:Y:S01]  /*2820*/  BSSY B1, `(.L_x_39) ;  /* 0x000000b000017945 */ /* 0x000fe20003800000 */
[----:B------:R-:W-:Y:S01]  /*2830*/  FMUL R10, R10, R91 ;  /* 0x0000005b0a0a7220 */ /* 0x000fe20000400000 */
[----:B------:R-:W-:Y:S02]  /*2840*/  ISETP.GT.AND P0, PT, R3, RZ, P4 ;  /* 0x000000ff0300720c */ /* 0x000fe40002704270 */
[----:B------:R-:W-:Y:S01]  /*2850*/  P2R R117, PR, RZ, 0x10 ;  /* 0x00000010ff757803 */ /* 0x000fe20000000000 */
[----:B------:R-:W-:Y:S01]  /*2860*/  FFMA R10, R59, R90, R10 ;  /* 0x0000005a3b0a7223 */ /* 0x000fe2000000000a */
[----:B------:R-:W-:Y:S01]  /*2870*/  IMAD.MOV.U32 R59, RZ, RZ, R111 ;  /* 0x000000ffff3b7224 */ /* 0x000fe200078e006f */
[----:B------:R-:W-:-:S03]  /*2880*/  PRMT R116, R15, 0x7610, R116 ;  /* 0x000076100f747816 */ /* 0x000fc60000000074 */
[----:B------:R-:W-:-:S05]  /*2890*/  F2FP.BF16.F32.PACK_AB R10, RZ, R10 ;  /* 0x0000000aff0a723e */ /* 0x000fca00000010ff */
[----:B------:R3:W-:Y:S01]  /*28a0*/  @P1 STG.E.U16 desc[UR38][R58.64+0x2], R10 ;  /* 0x0000020a3a001986 */ /* 0x0007e2000c101526 */
[----:B------:R-:W-:Y:S05]  /*28b0*/  @!P0 BRA `(.L_x_40) ;  /* 0x0000000000048947 */ /* 0x000fea0003800000 */
[----:B------:R4:W5:Y:S02]  /*28c0*/  LDG.E.LTC128B.U16 R116, desc[UR38][R6.64+0x10] ;  /* 0x0000102606747981 */ /* 0x000964000c1e1520 */
.L_x_40:
[----:B------:R-:W-:Y:S05]  /*28d0*/  BSYNC B1 ;  /* 0x0000000000017941 */ /* 0x000fea0003800000 */
.L_x_39:
[----:B---3-5:R-:W-:Y:S01]  /*28e0*/  IMAD.U32 R10, R116, 0x10000, RZ ;  /* 0x00010000740a7824 */ /* 0x028fe200078e00ff */
[C---:B0-----:R-:W-:Y:S01]  /*28f0*/  SHF.L.U64.HI R5, R93.reuse, 0x1, R94 ;  /* 0x000000015d057819 */ /* 0x041fe2000001025e */
[----:B------:R-:W-:Y:S01]  /*2900*/  IMAD.SHL.U32 R15, R93, 0x2, RZ ;  /* 0x000000025d0f7824 */ /* 0x000fe200078e00ff */
[----:B------:R-:W-:Y:S01]  /*2910*/  ISETP.GT.AND P3, PT, R4, 0x9, PT ;  /* 0x000000090400780c */ /* 0x000fe20003f64270 */
[----:B------:R-:W-:Y:S01]  /*2920*/  FMUL R11, R10, R91 ;  /* 0x0000005b0a0b7220 */ /* 0x000fe20000400000 */
[----:B------:R-:W-:Y:S02]  /*2930*/  BSSY B1, `(.L_x_41) ;  /* 0x000000a000017945 */ /* 0x000fe40003800000 */
[----:B------:R-:W-:Y:S01]  /*2940*/  IADD3 R10, P1, P2, R15, R104, R119 ;  /* 0x000000680f0a7210 */ /* 0x000fe20007a3e077 */
[----:B------:R-:W-:Y:S01]  /*2950*/  FFMA R60, R60, R90, R11 ;  /* 0x0000005a3c3c7223 */ /* 0x000fe2000000000b */
[----:B------:R-:W-:Y:S02]  /*2960*/  P2R R119, PR, RZ, 0x8 ;  /* 0x00000008ff777803 */ /* 0x000fe40000000000 */
[----:B------:R-:W-:-:S02]  /*2970*/  IADD3.X R11, R5, R105, R121, P1, P2 ;  /* 0x00000069050b7210 */ /* 0x000fc40000fe4479 */
[----:B------:R-:W-:Y:S02]  /*2980*/  F2FP.BF16.F32.PACK_AB R60, RZ, R60 ;  /* 0x0000003cff3c723e */ /* 0x000fe400000010ff */
[----:B------:R-:W-:-:S03]  /*2990*/  ISETP.GT.AND P1, PT, R3, RZ, P3 ;  /* 0x000000ff0300720c */ /* 0x000fc60001f24270 */
[----:B------:R0:W-:Y:S10]  /*29a0*/  @P0 STG.E.U16 desc[UR38][R104.64+0x10], R60 ;  /* 0x0000103c68000986 */ /* 0x0001f4000c101526 */
[----:B------:R-:W-:Y:S05]  /*29b0*/  @!P1 BRA `(.L_x_42) ;  /* 0x0000000000049947 */ /* 0x000fea0003800000 */
[----:B------:R3:W5:Y:S02]  /*29c0*/  LDG.E.LTC128B.U16 R116, desc[UR38][R6.64+0x12] ;  /* 0x0000122606747981 */ /* 0x000764000c1e1520 */
.L_x_42:
[----:B------:R-:W-:Y:S05]  /*29d0*/  BSYNC B1 ;  /* 0x0000000000017941 */ /* 0x000fea0003800000 */
.L_x_41:
[----:B0----5:R-:W-:Y:S01]  /*29e0*/  IMAD.U32 R60, R116, 0x10000, RZ ;  /* 0x00010000743c7824 */ /* 0x021fe200078e00ff */
[----:B------:R-:W-:Y:S01]  /*29f0*/  ISETP.GT.AND P0, PT, R3, 0x8, P4 ;  /* 0x000000080300780c */ /* 0x000fe20002704270 */
[----:B------:R-:W-:Y:S02]  /*2a00*/  BSSY B1, `(.L_x_43) ;  /* 0x000000a000017945 */ /* 0x000fe40003800000 */
[----:B------:R-:W-:-:S04]  /*2a10*/  FMUL R60, R60, R91 ;  /* 0x0000005b3c3c7220 */ /* 0x000fc80000400000 */
[----:B------:R-:W-:Y:S01]  /*2a20*/  FFMA R60, R61, R90, R60 ;  /* 0x0000005a3d3c7223 */ /* 0x000fe2000000003c */
[----:B------:R-:W-:-:S04]  /*2a30*/  @P1 IMAD.MOV.U32 R61, RZ, RZ, R105 ;  /* 0x000000ffff3d1224 */ /* 0x000fc800078e0069 */
[----:B------:R-:W-:-:S04]  /*2a40*/  F2FP.BF16.F32.PACK_AB R60, RZ, R60 ;  /* 0x0000003cff3c723e */ /* 0x000fc800000010ff */
[----:B------:R-:W-:Y:S01]  /*2a50*/  PRMT R120, R60, 0x7610, R120 ;  /* 0x000076103c787816 */ /* 0x000fe20000000078 */
[----:B------:R-:W-:-:S05]  /*2a60*/  @P1 IMAD.MOV.U32 R60, RZ, RZ, R104 ;  /* 0x000000ffff3c1224 */ /* 0x000fca00078e0068 */
[----:B------:R0:W-:Y:S01]  /*2a70*/  @P1 STG.E.U16 desc[UR38][R60.64+0x12], R120 ;  /* 0x000012783c001986 */ /* 0x0001e2000c101526 */
[----:B------:R-:W-:Y:S05]  /*2a80*/  @!P0 BRA `(.L_x_44) ;  /* 0x0000000000048947 */ /* 0x000fea0003800000 */
[----:B------:R0:W5:Y:S02]  /*2a90*/  LDG.E.LTC128B.U16 R116, desc[UR38][R56.64+0x10] ;  /* 0x0000102638747981 */ /* 0x000164000c1e1520 */
.L_x_44:
[----:B------:R-:W-:Y:S05]  /*2aa0*/  BSYNC B1 ;  /* 0x0000000000017941 */ /* 0x000fea0003800000 */
.L_x_43:
[----:B0----5:R-:W-:Y:S01]  /*2ab0*/  IMAD.U32 R60, R116, 0x10000, RZ ;  /* 0x00010000743c7824 */ /* 0x021fe200078e00ff */
[----:B------:R-:W-:Y:S01]  /*2ac0*/  ISETP.GT.AND P1, PT, R3, 0x8, P3 ;  /* 0x000000080300780c */ /* 0x000fe20001f24270 */
[----:B------:R-:W-:Y:S02]  /*2ad0*/  BSSY B1, `(.L_x_45) ;  /* 0x0000007000017945 */ /* 0x000fe40003800000 */
[----:B------:R-:W-:-:S04]  /*2ae0*/  FMUL R61, R60, R91 ;  /* 0x0000005b3c3d7220 */ /* 0x000fc80000400000 */
[----:B------:R-:W-:-:S05]  /*2af0*/  FFMA R61, R62, R90, R61 ;  /* 0x0000005a3e3d7223 */ /* 0x000fca000000003d */
[----:B------:R-:W-:-:S05]  /*2b00*/  F2FP.BF16.F32.PACK_AB R61, RZ, R61 ;  /* 0x0000003dff3d723e */ /* 0x000fca00000010ff */
[----:B------:R0:W-:Y:S01]  /*2b10*/  @P0 STG.E.U16 desc[UR38][R58.64+0x10], R61 ;  /* 0x0000103d3a000986 */ /* 0x0001e2000c101526 */
[----:B------:R-:W-:Y:S05]  /*2b20*/  @!P1 BRA `(.L_x_46) ;  /* 0x0000000000049947 */ /* 0x000fea0003800000 */
[----:B------:R0:W5:Y:S02]  /*2b30*/  LDG.E.LTC128B.U16 R116, desc[UR38][R56.64+0x12] ;  /* 0x0000122638747981 */ /* 0x000164000c1e1520 */
.L_x_46:
[----:B------:R-:W-:Y:S05]  /*2b40*/  BSYNC B1 ;  /* 0x0000000000017941 */ /* 0x000fea0003800000 */
.L_x_45:
[----:B-----5:R-:W-:Y:S01]  /*2b50*/  IMAD.U32 R60, R116, 0x10000, RZ ;  /* 0x00010000743c7824 */ /* 0x020fe200078e00ff */
[----:B------:R-:W-:Y:S01]  /*2b60*/  IADD3 R123, P0, R108, 0x80, RZ ;  /* 0x000000806c7b7810 */ /* 0x000fe20007f1e0ff */
[----:B------:R-:W-:Y:S01]  /*2b70*/  BSSY B1, `(.L_x_47) ;  /* 0x000000b000017945 */ /* 0x000fe20003800000 */
[----:B------:R-:W-:Y:S01]  /*2b80*/  ISETP.GT.AND P2, PT, R4, 0x10, PT ;  /* 0x000000100400780c */ /* 0x000fe20003f44270 */
[----:B------:R-:W-:Y:S02]  /*2b90*/  FMUL R60, R60, R91 ;  /* 0x0000005b3c3c7220 */ /* 0x000fe40000400000 */
[----:B------:R-:W-:Y:S01]  /*2ba0*/  IMAD.X R109, RZ, RZ, R109, P0 ;  /* 0x000000ffff6d7224 */ /* 0x000fe200000e066d */
[----:B------:R-:W-:Y:S01]  /*2bb0*/  ISETP.GT.AND P0, PT, R3, RZ, P2 ;  /* 0x000000ff0300720c */ /* 0x000fe20001704270 */
[----:B------:R-:W-:Y:S01]  /*2bc0*/  FFMA R60, R63, R90, R60 ;  /* 0x0000005a3f3c7223 */ /* 0x000fe2000000003c */
[----:B------:R-:W-:-:S04]  /*2bd0*/  P2R R120, PR, RZ, 0x4 ;  /* 0x00000004ff787803 */ /* 0x000fc80000000000 */
[----:B------:R-:W-:-:S05]  /*2be0*/  F2FP.BF16.F32.PACK_AB R60, RZ, R60 ;  /* 0x0000003cff3c723e */ /* 0x000fca00000010ff */
[----:B------:R0:W-:Y:S02]  /*2bf0*/  @P1 STG.E.U16 desc[UR38][R58.64+0x12], R60 ;  /* 0x0000123c3a001986 */ /* 0x0001e4000c101526 */
[----:B------:R-:W-:Y:S05]  /*2c00*/  @!P0 BRA `(.L_x_48) ;  /* 0x0000000000048947 */ /* 0x000fea0003800000 */
[----:B------:R0:W5:Y:S02]  /*2c10*/  LDG.E.LTC128B.U16 R116, desc[UR38][R6.64+0x20] ;  /* 0x0000202606747981 */ /* 0x000164000c1e1520 */
.L_x_48:
[----:B------:R-:W-:Y:S05]  /*2c20*/  BSYNC B1 ;  /* 0x0000000000017941 */ /* 0x000fea0003800000 */
.L_x_47:
[----:B0----5:R-:W-:Y:S01]  /*2c30*/  IMAD.U32 R60, R116, 0x10000, RZ ;  /* 0x00010000743c7824 */ /* 0x021fe200078e00ff */
[----:B------:R-:W-:Y:S01]  /*2c40*/  ISETP.GT.AND P1, PT, R4, 0x11, PT ;  /* 0x000000110400780c */ /* 0x000fe20003f24270 */
[-C--:B------:R-:W-:Y:S01]  /*2c50*/  IMAD.WIDE.U32 R62, R123, R106.reuse, R8 ;  /* 0x0000006a7b3e7225 */ /* 0x080fe200078e0008 */
[----:B------:R-:W-:Y:S03]  /*2c60*/  BSSY B1, `(.L_x_49) ;  /* 0x0000021000017945 */ /* 0x000fe60003800000 */
[----:B------:R-:W-:Y:S01]  /*2c70*/  FMUL R21, R60, R91 ;  /* 0x0000005b3c157220 */ /* 0x000fe20000400000 */
[----:B------:R-:W-:-:S03]  /*2c80*/  IMAD R60, R109, R106, RZ ;  /* 0x0000006a6d3c7224 */ /* 0x000fc600078e02ff */
[----:B------:R-:W-:Y:S01]  /*2c90*/  FFMA R21, R64, R90, R21 ;  /* 0x0000005a40157223 */ /* 0x000fe20000000015 */
[C---:B------:R-:W-:Y:S02]  /*2ca0*/  IMAD R121, R123.reuse, R107, R60 ;  /* 0x0000006b7b797224 */ /* 0x040fe400078e023c */
[----:B------:R-:W-:Y:S02]  /*2cb0*/  IMAD.WIDE.U32 R60, R123, R106, R102 ;  /* 0x0000006a7b3c7225 */ /* 0x000fe400078e0066 */
[----:B------:R-:W-:Y:S02]  /*2cc0*/  F2FP.BF16.F32.PACK_AB R21, RZ, R21 ;  /* 0x00000015ff15723e */ /* 0x000fe400000010ff */
[----:B------:R-:W-:Y:S02]  /*2cd0*/  IMAD.IADD R63, R121, 0x1, R63 ;  /* 0x00000001793f7824 */ /* 0x000fe400078e023f */
[----:B------:R-:W-:Y:S01]  /*2ce0*/  PRMT R107, R21, 0x7610, R107 ;  /* 0x00007610156b7816 */ /* 0x000fe2000000006b */
[----:B------:R-:W-:-:S02]  /*2cf0*/  IMAD.IADD R21, R61, 0x1, R121 ;  /* 0x000000013d157824 */ /* 0x000fc400078e0279 */
[----:B------:R-:W-:Y:S02]  /*2d00*/  IMAD.WIDE.U32 R108, R23, R14, R62 ;  /* 0x0000000e176c7225 */ /* 0x000fe400078e003e */
[----:B------:R0:W-:Y:S01]  /*2d10*/  @P0 STG.E.U16 desc[UR38][R104.64+0x20], R107 ;  /* 0x0000206b68000986 */ /* 0x0001e2000c101526 */
[----:B------:R-:W-:-:S04]  /*2d20*/  LEA R62, P0, R60, R12, 0x1 ;  /* 0x0000000c3c3e7211 */ /* 0x000fc800078008ff */
[----:B------:R-:W-:Y:S01]  /*2d30*/  LEA.HI.X R63, R60, R13, R21, 0x1, P0 ;  /* 0x0000000d3c3f7211 */ /* 0x000fe200000f0c15 */
[----:B------:R-:W-:Y:S01]  /*2d40*/  IMAD.IADD R21, R115, 0x1, R109 ;  /* 0x0000000173157824 */ /* 0x000fe200078e026d */
[----:B------:R-:W-:-:S04]  /*2d50*/  LEA R60, P0, R108, R12, 0x1 ;  /* 0x0000000c6c3c7211 */ /* 0x000fc800078008ff */
[----:B------:R-:W-:Y:S01]  /*2d60*/  LEA.HI.X R61, R108, R13, R21, 0x1, P0 ;  /* 0x0000000d6c3d7211 */ /* 0x000fe200000f0c15 */
[----:B0-----:R-:W-:-:S04]  /*2d70*/  IMAD.WIDE.U32 R106, R123, R106, R112 ;  /* 0x0000006a7b6a7225 */ /* 0x001fc800078e0070 */
[----:B------:R-:W-:Y:S01]  /*2d80*/  IMAD.IADD R121, R121, 0x1, R107 ;  /* 0x0000000179797824 */ /* 0x000fe200078e026b */
[----:B------:R-:W-:-:S05]  /*2d90*/  IADD3 R64, P0, R20, R106, RZ ;  /* 0x0000006a14407210 */ /* 0x000fca0007f1e0ff */
[----:B------:R-:W-:Y:S01]  /*2da0*/  IMAD.X R102, R121, 0x1, R103, P0 ;  /* 0x0000000179667824 */ /* 0x000fe200000e0667 */
[----:B------:R-:W-:-:S05]  /*2db0*/  IADD3 R20, P0, R8, R106, RZ ;  /* 0x0000006a08147210 */ /* 0x000fca0007f1e0ff */
[----:B------:R-:W-:Y:S01]  /*2dc0*/  IMAD.X R21, R9, 0x1, R121, P0 ;  /* 0x0000000109157824 */ /* 0x000fe200000e0679 */
[----:B------:R-:W-:Y:S01]  /*2dd0*/  LEA R8, P0, R64, R12, 0x1 ;  /* 0x0000000c40087211 */ /* 0x000fe200078008ff */
[----:B------:R-:W-:-:S03]  /*2de0*/  IMAD.WIDE.U32 R20, R23, R14, R20 ;  /* 0x0000000e17147225 */ /* 0x000fc600078e0014 */
[----:B------:R-:W-:Y:S02]  /*2df0*/  LEA.HI.X R9, R64, R13, R102, 0x1, P0 ;  /* 0x0000000d40097211 */ /* 0x000fe400000f0c66 */
[----:B------:R-:W-:Y:S01]  /*2e00*/  P2R R23, PR, RZ, 0x2 ;  /* 0x00000002ff177803 */ /* 0x000fe20000000000 */
[----:B------:R-:W-:Y:S01]  /*2e10*/  IMAD.IADD R115, R115, 0x1, R21 ;  /* 0x0000000173737824 */ /* 0x000fe200078e0215 */
[----:B------:R-:W-:-:S04]  /*2e20*/  LEA R12, P0, R20, R12, 0x1 ;  /* 0x0000000c140c7211 */ /* 0x000fc800078008ff */
[----:B------:R-:W-:Y:S02]  /*2e30*/  LEA.HI.X R13, R20, R13, R115, 0x1, P0 ;  /* 0x0000000d140d7211 */ /* 0x000fe400000f0c73 */
[----:B------:R-:W-:-:S13]  /*2e40*/  ISETP.GT.AND P0, PT, R3, RZ, P1 ;  /* 0x000000ff0300720c */ /* 0x000fda0000f04270 */
[----:B------:R-:W-:Y:S05]  /*2e50*/  @!P0 BRA `(.L_x_50) ;  /* 0x0000000000048947 */ /* 0x000fea0003800000 */
[----:B------:R0:W5:Y:S02]  /*2e60*/  LDG.E.LTC128B.U16 R116, desc[UR38][R6.64+0x22] ;  /* 0x0000222606747981 */ /* 0x000164000c1e1520 */
.L_x_50:
[----:B------:R-:W-:Y:S05]  /*2e70*/  BSYNC B1 ;  /* 0x0000000000017941 */ /* 0x000fea0003800000 */
.L_x_49:
[----:B-----5:R-:W-:Y:S01]  /*2e80*/  IMAD.U32 R14, R116, 0x10000, RZ ;  /* 0x00010000740e7824 */ /* 0x020fe200078e00ff */
[----:B------:R-:W-:Y:S01]  /*2e90*/  BSSY B1, `(.L_x_51) ;  /* 0x000000a000017945 */ /* 0x000fe20003800000 */
[----:B------:R-:W-:Y:S02]  /*2ea0*/  @P0 IMAD.MOV.U32 R20, RZ, RZ, R104 ;  /* 0x000000ffff140224 */ /* 0x000fe400078e0068 */
[----:B------:R-:W-:Y:S01]  /*2eb0*/  FMUL R14, R14, R91 ;  /* 0x0000005b0e0e7220 */ /* 0x000fe20000400000 */
[----:B------:R-:W-:-:S03]  /*2ec0*/  @P0 IMAD.MOV.U32 R21, RZ, RZ, R105 ;  /* 0x000000ffff150224 */ /* 0x000fc600078e0069 */
[----:B------:R-:W-:-:S05]  /*2ed0*/  FFMA R14, R65, R90, R14 ;  /* 0x0000005a410e7223 */ /* 0x000fca000000000e */
[----:B------:R-:W-:-:S05]  /*2ee0*/  F2FP.BF16.F32.PACK_AB R14, RZ, R14 ;  /* 0x0000000eff0e723e */ /* 0x000fca00000010ff */
[----:B------:R0:W-:Y:S01]  /*2ef0*/  @P0 STG.E.U16 desc[UR38][R20.64+0x22], R14 ;  /* 0x0000220e14000986 */ /* 0x0001e2000c101526 */
[----:B------:R-:W-:-:S13]  /*2f00*/  ISETP.GT.AND P0, PT, R3, 0x8, P2 ;  /* 0x000000080300780c */ /* 0x000fda0001704270 */
[----:B0-----:R-:W-:Y:S05]  /*2f10*/  @!P0 BRA `(.L_x_52) ;  /* 0x0000000000048947 */ /* 0x001fea0003800000 */
[----:B------:R0:W5:Y:S02]  /*2f20*/  LDG.E.LTC128B.U16 R116, desc[UR38][R56.64+0x20] ;  /* 0x0000202638747981 */ /* 0x000164000c1e1520 */
.L_x_52:
[----:B------:R-:W-:Y:S05]  /*2f30*/  BSYNC B1 ;  /* 0x0000000000017941 */ /* 0x000fea0003800000 */
.L_x_51:
[----:B-----5:R-:W-:Y:S01]  /*2f40*/  IMAD.U32 R14, R116, 0x10000, RZ ;  /* 0x00010000740e7824 */ /* 0x020fe200078e00ff */
[----:B------:R-:W-:Y:S03]  /*2f50*/  BSSY B1, `(.L_x_53) ;  /* 0x0000008000017945 */ /* 0x000fe60003800000 */
[----:B------:R-:W-:-:S04]  /*2f60*/  FMUL R21, R14, R91 ;  /* 0x0000005b0e157220 */ /* 0x000fc80000400000 */
[----:B------:R-:W-:-:S05]  /*2f70*/  FFMA R21, R66, R90, R21 ;  /* 0x0000005a42157223 */ /* 0x000fca0000000015 */
[----:B------:R-:W-:-:S05]  /*2f80*/  F2FP.BF16.F32.PACK_AB R21, RZ, R21 ;  /* 0x00000015ff15723e */ /* 0x000fca00000010ff */
[----:B------:R0:W-:Y:S01]  /*2f90*/  @P0 STG.E.U16 desc[UR38][R58.64+0x20], R21 ;  /* 0x000020153a000986 */ /* 0x0001e2000c101526 */
[----:B------:R-:W-:-:S13]  /*2fa0*/  ISETP.GT.AND P0, PT, R3, 0x8, P1 ;  /* 0x000000080300780c */ /* 0x000fda0000f04270 */
[----:B0-----:R-:W-:Y:S05]  /*2fb0*/  @!P0 BRA `(.L_x_54) ;  /* 0x0000000000048947 */ /* 0x001fea0003800000 */
[----:B------:R0:W5:Y:S02]  /*2fc0*/  LDG.E.LTC128B.U16 R116, desc[UR38][R56.64+0x22] ;  /* 0x0000222638747981 */ /* 0x000164000c1e1520 */
.L_x_54:
[----:B------:R-:W-:Y:S05]  /*2fd0*/  BSYNC B1 ;  /* 0x0000000000017941 */ /* 0x000fea0003800000 */
.L_x_53:
[----:B-----5:R-:W-:Y:S01]  /*2fe0*/  IMAD.U32 R14, R116, 0x10000, RZ ;  /* 0x00010000740e7824 */ /* 0x020fe200078e00ff */
[----:B------:R-:W-:Y:S01]  /*2ff0*/  ISETP.GT.AND P2, PT, R4, 0x18, PT ;  /* 0x000000180400780c */ /* 0x000fe20003f44270 */
[----:B------:R-:W-:Y:S02]  /*3000*/  BSSY B1, `(.L_x_55) ;  /* 0x0000009000017945 */ /* 0x000fe40003800000 */
[----:B------:R-:W-:Y:S01]  /*3010*/  FMUL R14, R14, R91 ;  /* 0x0000005b0e0e7220 */ /* 0x000fe20000400000 */
[----:B------:R-:W-:-:S03]  /*3020*/  P2R R102, PR, RZ, 0x4 ;  /* 0x00000004ff667803 */ /* 0x000fc60000000000 */
[----:B------:R-:W-:-:S05]  /*3030*/  FFMA R14, R67, R90, R14 ;  /* 0x0000005a430e7223 */ /* 0x000fca000000000e */
[----:B------:R-:W-:-:S05]  /*3040*/  F2FP.BF16.F32.PACK_AB R14, RZ, R14 ;  /* 0x0000000eff0e723e */ /* 0x000fca00000010ff */
[----:B------:R0:W-:Y:S01]  /*3050*/  @P0 STG.E.U16 desc[UR38][R58.64+0x22], R14 ;  /* 0x0000220e3a000986 */ /* 0x0001e2000c101526 */
[----:B------:R-:W-:-:S13]  /*3060*/  ISETP.GT.AND P0, PT, R3, RZ, P2 ;  /* 0x000000ff0300720c */ /* 0x000fda0001704270 */
[----:B0-----:R-:W-:Y:S05]  /*3070*/  @!P0 BRA `(.L_x_56) ;  /* 0x0000000000048947 */ /* 0x001fea0003800000 */
[----:B------:R0:W5:Y:S02]  /*3080*/  LDG.E.LTC128B.U16 R116, desc[UR38][R6.64+0x30] ;  /* 0x0000302606747981 */ /* 0x000164000c1e1520 */
.L_x_56:
[----:B------:R-:W-:Y:S05]  /*3090*/  BSYNC B1 ;  /* 0x0000000000017941 */ /* 0x000fea0003800000 */
.L_x_55:
[----:B-----5:R-:W-:Y:S01]  /*30a0*/  IMAD.U32 R14, R116, 0x10000, RZ ;  /* 0x00010000740e7824 */ /* 0x020fe200078e00ff */
[----:B------:R-:W-:Y:S01]  /*30b0*/  ISETP.GT.AND P1, PT, R4, 0x19, PT ;  /* 0x000000190400780c */ /* 0x000fe20003f24270 */
[----:B------:R-:W-:Y:S01]  /*30c0*/  @P0 IMAD.MOV.U32 R20, RZ, RZ, R104 ;  /* 0x000000ffff140224 */ /* 0x000fe200078e0068 */
[----:B------:R-:W-:Y:S01]  /*30d0*/  BSSY B1, `(.L_x_57) ;  /* 0x000000b000017945 */ /* 0x000fe20003800000 */
[----:B------:R-:W-:-:S04]  /*30e0*/  FMUL R21, R14, R91 ;  /* 0x0000005b0e157220 */ /* 0x000fc80000400000 */
[----:B------:R-:W-:Y:S01]  /*30f0*/  FFMA R21, R68, R90, R21 ;  /* 0x0000005a44157223 */ /* 0x000fe20000000015 */
[----:B------:R-:W-:-:S04]  /*3100*/  P2R R68, PR, RZ, 0x2 ;  /* 0x00000002ff447803 */ /* 0x000fc80000000000 */
[----:B------:R-:W-:-:S04]  /*3110*/  F2FP.BF16.F32.PACK_AB R21, RZ, R21 ;  /* 0x00000015ff15723e */ /* 0x000fc800000010ff */
[----:B------:R-:W-:Y:S01]  /*3120*/  PRMT R14, R21, 0x7610, R14 ;  /* 0x00007610150e7816 */ /* 0x000fe2000000000e */
[----:B------:R-:W-:-:S05]  /*3130*/  @P0 IMAD.MOV.U32 R21, RZ, RZ, R105 ;  /* 0x000000ffff150224 */ /* 0x000fca00078e0069 */
[----:B------:R0:W-:Y:S01]  /*3140*/  @P0 STG.E.U16 desc[UR38][R20.64+0x30], R14 ;  /* 0x0000300e14000986 */ /* 0x0001e2000c101526 */
[----:B------:R-:W-:-:S13]  /*3150*/  ISETP.GT.AND P0, PT, R3, RZ, P1 ;  /* 0x000000ff0300720c */ /* 0x000fda0000f04270 */
[----:B0-----:R-:W-:Y:S05]  /*3160*/  @!P0 BRA `(.L_x_58) ;  /* 0x0000000000048947 */ /* 0x001fea0003800000 */
[----:B------:R0:W5:Y:S02]  /*3170*/  LDG.E.LTC128B.U16 R116, desc[UR38][R6.64+0x32] ;  /* 0x0000322606747981 */ /* 0x000164000c1e1520 */
.L_x_58:
[----:B------:R-:W-:Y:S05]  /*3180*/  BSYNC B1 ;  /* 0x0000000000017941 */ /* 0x000fea0003800000 */
.L_x_57:
        /* <DEDUP_REMOVED lines=11> */
.L_x_60:
[----:B------:R-:W-:Y:S05]  /*3240*/  BSYNC B1 ;  /* 0x0000000000017941 */ /* 0x000fea0003800000 */
.L_x_59:
        /* <DEDUP_REMOVED lines=9> */
.L_x_62:
[----:B------:R-:W-:Y:S05]  /*32e0*/  BSYNC B1 ;  /* 0x0000000000017941 */ /* 0x000fea0003800000 */
.L_x_61:
        /* <DEDUP_REMOVED lines=11> */
.L_x_64:
[----:B------:R-:W-:Y:S05]  /*33a0*/  BSYNC B1 ;  /* 0x0000000000017941 */ /* 0x000fea0003800000 */
.L_x_63:
[----:B-----5:R-:W-:Y:S01]  /*33b0*/  IMAD.U32 R14, R116, 0x10000, RZ ;  /* 0x00010000740e7824 */ /* 0x020fe200078e00ff */
[----:B------:R-:W-:Y:S01]  /*33c0*/  ISETP.GT.AND P1, PT, R4, 0x21, PT ;  /* 0x000000210400780c */ /* 0x000fe20003f24270 */
[----:B------:R-:W-:Y:S01]  /*33d0*/  @P0 IMAD.MOV.U32 R20, RZ, RZ, R104 ;  /* 0x000000ffff140224 */ /* 0x000fe200078e0068 */
[----:B------:R-:W-:Y:S01]  /*33e0*/  BSSY B1, `(.L_x_65) ;  /* 0x000000b000017945 */ /* 0x000fe20003800000 */
[----:B------:R-:W-:Y:S01]  /*33f0*/  FMUL R21, R14, R91 ;  /* 0x0000005b0e157220 */ /* 0x000fe20000400000 */
[----:B------:R-:W-:-:S03]  /*3400*/  P2R R70, PR, RZ, 0x2 ;  /* 0x00000002ff467803 */ /* 0x000fc60000000000 */
[----:B------:R-:W-:-:S05]  /*3410*/  FFMA R21, R72, R90, R21 ;  /* 0x0000005a48157223 */ /* 0x000fca0000000015 */
[----:B------:R-:W-:-:S04]  /*3420*/  F2FP.BF16.F32.PACK_AB R21, RZ, R21 ;  /* 0x00000015ff15723e */ /* 0x000fc800000010ff */
[----:B------:R-:W-:Y:S01]  /*3430*/  PRMT R14, R21, 0x7610, R14 ;  /* 0x00007610150e7816 */ /* 0x000fe2000000000e */
[----:B------:R-:W-:-:S05]  /*3440*/  @P0 IMAD.MOV.U32 R21, RZ, RZ, R105 ;  /* 0x000000ffff150224 */ /* 0x000fca00078e0069 */
[----:B------:R0:W-:Y:S01]  /*3450*/  @P0 STG.E.U16 desc[UR38][R20.64+0x40], R14 ;  /* 0x0000400e14000986 */ /* 0x0001e2000c101526 */
[----:B------:R-:W-:-:S13]  /*3460*/  ISETP.GT.AND P0, PT, R3, RZ, P1 ;  /* 0x000000ff0300720c */ /* 0x000fda0000f04270 */
[----:B0-----:R-:W-:Y:S05]  /*3470*/  @!P0 BRA `(.L_x_66) ;  /* 0x0000000000048947 */ /* 0x001fea0003800000 */
[----:B------:R0:W5:Y:S02]  /*3480*/  LDG.E.LTC128B.U16 R116, desc[UR38][R6.64+0x42] ;  /* 0x0000422606747981 */ /* 0x000164000c1e1520 */
.L_x_66:
[----:B------:R-:W-:Y:S05]  /*3490*/  BSYNC B1 ;  /* 0x0000000000017941 */ /* 0x000fea0003800000 */
.L_x_65:
        /* <DEDUP_REMOVED lines=11> */
.L_x_68:
[----:B------:R-:W-:Y:S05]  /*3550*/  BSYNC B1 ;  /* 0x0000000000017941 */ /* 0x000fea0003800000 */
.L_x_67:
        /* <DEDUP_REMOVED lines=9> */
.L_x_70:
[----:B------:R-:W-:Y:S05]  /*35f0*/  BSYNC B1 ;  /* 0x0000000000017941 */ /* 0x000fea0003800000 */
.L_x_69:
        /* <DEDUP_REMOVED lines=11> */
.L_x_72:
[----:B------:R-:W-:Y:S05]  /*36b0*/  BSYNC B1 ;  /* 0x0000000000017941 */ /* 0x000fea0003800000 */
.L_x_71:
[----:B-----5:R-:W-:Y:S01]  /*36c0*/  IMAD.U32 R14, R116, 0x10000, RZ ;  /* 0x00010000740e7824 */ /* 0x020fe200078e00ff */
[----:B------:R-:W-:Y:S01]  /*36d0*/  ISETP.GT.AND P5, PT, R4, 0x29, PT ;  /* 0x000000290400780c */ /* 0x000fe20003fa4270 */
[----:B------:R-:W-:Y:S01]  /*36e0*/  @P0 IMAD.MOV.U32 R20, RZ, RZ, R104 ;  /* 0x000000ffff140224 */ /* 0x000fe200078e0068 */
[----:B------:R-:W-:Y:S01]  /*36f0*/  BSSY B1, `(.L_x_73) ;  /* 0x000000b000017945 */ /* 0x000fe20003800000 */
[----:B------:R-:W-:-:S04]  /*3700*/  FMUL R21, R14, R91 ;  /* 0x0000005b0e157220 */ /* 0x000fc80000400000 */
[----:B------:R-:W-:-:S05]  /*3710*/  FFMA R21, R76, R90, R21 ;  /* 0x0000005a4c157223 */ /* 0x000fca0000000015 */
[----:B------:R-:W-:-:S04]  /*3720*/  F2FP.BF16.F32.PACK_AB R21, RZ, R21 ;  /* 0x00000015ff15723e */ /* 0x000fc800000010ff */
[----:B------:R-:W-:Y:S01]  /*3730*/  PRMT R14, R21, 0x7610, R14 ;  /* 0x00007610150e7816 */ /* 0x000fe2000000000e */
[----:B------:R-:W-:-:S05]  /*3740*/  @P0 IMAD.MOV.U32 R21, RZ, RZ, R105 ;  /* 0x000000ffff150224 */ /* 0x000fca00078e0069 */
[----:B------:R1:W-:Y:S01]  /*3750*/  @P0 STG.E.U16 desc[UR38][R20.64+0x50], R14 ;  /* 0x0000500e14000986 */ /* 0x0003e2000c101526 */
[----:B------:R-:W-:Y:S02]  /*3760*/  ISETP.GT.AND P0, PT, R3, RZ, P5 ;  /* 0x000000ff0300720c */ /* 0x000fe40002f04270 */
[----:B-1----:R-:W-:-:S11]  /*3770*/  P2R R14, PR, RZ, 0x20 ;  /* 0x00000020ff0e7803 */ /* 0x002fd60000000000 */
[----:B------:R-:W-:Y:S05]  /*3780*/  @!P0 BRA `(.L_x_74) ;  /* 0x0000000000048947 */ /* 0x000fea0003800000 */
[----:B------:R1:W5:Y:S02]  /*3790*/  LDG.E.LTC128B.U16 R116, desc[UR38][R6.64+0x52] ;  /* 0x0000522606747981 */ /* 0x000364000c1e1520 */
.L_x_74:
[----:B------:R-:W-:Y:S05]  /*37a0*/  BSYNC B1 ;  /* 0x0000000000017941 */ /* 0x000fea0003800000 */
.L_x_73:
        /* <DEDUP_REMOVED lines=11> */
.L_x_76:
[----:B------:R-:W-:Y:S05]  /*3860*/  BSYNC B1 ;  /* 0x0000000000017941 */ /* 0x000fea0003800000 */
.L_x_75:
        /* <DEDUP_REMOVED lines=9> */
.L_x_78:
[----:B------:R-:W-:Y:S05]  /*3900*/  BSYNC B1 ;  /* 0x0000000000017941 */ /* 0x000fea0003800000 */
.L_x_77:
[----:B-----5:R-:W-:Y:S01]  /*3910*/  IMAD.U32 R14, R116, 0x10000, RZ ;  /* 0x00010000740e7824 */ /* 0x020fe200078e00ff */
[----:B------:R-:W-:Y:S01]  /*3920*/  ISETP.GT.AND P3, PT, R4, 0x30, PT ;  /* 0x000000300400780c */ /* 0x000fe20003f64270 */
[----:B------:R-:W-:Y:S02]  /*3930*/  BSSY B1, `(.L_x_79) ;  /* 0x0000008000017945 */ /* 0x000fe40003800000 */
[----:B------:R-:W-:-:S04]  /*3940*/  FMUL R14, R14, R91 ;  /* 0x0000005b0e0e7220 */ /* 0x000fc80000400000 */
[----:B------:R-:W-:-:S05]  /*3950*/  FFMA R14, R79, R90, R14 ;  /* 0x0000005a4f0e7223 */ /* 0x000fca000000000e */
[----:B------:R-:W-:-:S05]  /*3960*/  F2FP.BF16.F32.PACK_AB R14, RZ, R14 ;  /* 0x0000000eff0e723e */ /* 0x000fca00000010ff */
[----:B------:R0:W-:Y:S01]  /*3970*/  @P0 STG.E.U16 desc[UR38][R58.64+0x52], R14 ;  /* 0x0000520e3a000986 */ /* 0x0001e2000c101526 */
[----:B------:R-:W-:-:S13]  /*3980*/  ISETP.GT.AND P0, PT, R3, RZ, P3 ;  /* 0x000000ff0300720c */ /* 0x000fda0001f04270 */
[----:B0-----:R-:W-:Y:S05]  /*3990*/  @!P0 BRA `(.L_x_80) ;  /* 0x0000000000048947 */ /* 0x001fea0003800000 */
[----:B------:R0:W5:Y:S02]  /*39a0*/  LDG.E.LTC128B.U16 R116, desc[UR38][R6.64+0x60] ;  /* 0x0000602606747981 */ /* 0x000164000c1e1520 */
.L_x_80:
[----:B------:R-:W-:Y:S05]  /*39b0*/  BSYNC B1 ;  /* 0x0000000000017941 */ /* 0x000fea0003800000 */
.L_x_79:
        /* <DEDUP_REMOVED lines=13> */
.L_x_82:
[----:B------:R-:W-:Y:S05]  /*3a90*/  BSYNC B1 ;  /* 0x0000000000017941 */ /* 0x000fea0003800000 */
.L_x_81:
        /* <DEDUP_REMOVED lines=11> */
.L_x_84:
[----:B------:R-:W-:Y:S05]  /*3b50*/  BSYNC B1 ;  /* 0x0000000000017941 */ /* 0x000fea0003800000 */
.L_x_83:
        /* <DEDUP_REMOVED lines=9> */
.L_x_86:
[----:B------:R-:W-:Y:S05]  /*3bf0*/  BSYNC B1 ;  /* 0x0000000000017941 */ /* 0x000fea0003800000 */
.L_x_85:
        /* <DEDUP_REMOVED lines=10> */
.L_x_88:
[----:B------:R-:W-:Y:S05]  /*3ca0*/  BSYNC B1 ;  /* 0x0000000000017941 */ /* 0x000fea0003800000 */
.L_x_87:
        /* <DEDUP_REMOVED lines=8> */
[----:B------:R-:W-:-:S05]  /*3d30*/  IADD3 R20, P0, R15, R110, RZ ;  /* 0x0000006e0f147210 */ /* 0x000fca0007f1e0ff */
[----:B-1----:R-:W-:Y:S01]  /*3d40*/  IMAD.X R21, R5, 0x1, R111, P0 ;  /* 0x0000000105157824 */ /* 0x002fe200000e066f */
[----:B------:R-:W-:-:S05]  /*3d50*/  IADD3 R64, P0, R15, R110, RZ ;  /* 0x0000006e0f407210 */ /* 0x000fca0007f1e0ff */
[----:B------:R-:W-:Y:S01]  /*3d60*/  IMAD.X R65, R5, 0x1, R111, P0 ;  /* 0x0000000105417824 */ /* 0x000fe200000e066f */
[----:B------:R-:W-:-:S05]  /*3d70*/  IADD3 R14, P0, R15, R104, RZ ;  /* 0x000000680f0e7210 */ /* 0x000fca0007f1e0ff */
[----:B------:R-:W-:Y:S01]  /*3d80*/  IMAD.X R15, R5, 0x1, R105, P0 ;  /* 0x00000001050f7824 */ /* 0x000fe200000e0669 */
[----:B------:R-:W-:-:S04]  /*3d90*/  ISETP.GT.AND P0, PT, R4, 0x39, PT ;  /* 0x000000390400780c */ /* 0x000fc80003f04270 */
[----:B------:R-:W-:-:S13]  /*3da0*/  ISETP.GT.AND P4, PT, R3, RZ, P0 ;  /* 0x000000ff0300720c */ /* 0x000fda0000784270 */
[----:B------:R-:W-:Y:S05]  /*3db0*/  @!P4 BRA `(.L_x_90) ;  /* 0x000000000004c947 */ /* 0x000fea0003800000 */
[----:B------:R1:W5:Y:S02]  /*3dc0*/  LDG.E.LTC128B.U16 R116, desc[UR38][R6.64+0x72] ;  /* 0x0000722606747981 */ /* 0x000364000c1e1520 */
.L_x_90:
[----:B------:R-:W-:Y:S05]  /*3dd0*/  BSYNC B1 ;  /* 0x0000000000017941 */ /* 0x000fea0003800000 */
.L_x_89:
        /* <DEDUP_REMOVED lines=9> */
.L_x_92:
[----:B------:R-:W-:Y:S05]  /*3e70*/  BSYNC B1 ;  /* 0x0000000000017941 */ /* 0x000fea0003800000 */
.L_x_91:
        /* <DEDUP_REMOVED lines=9> */
.L_x_94:
[----:B------:R-:W-:Y:S05]  /*3f10*/  BSYNC B1 ;  /* 0x0000000000017941 */ /* 0x000fea0003800000 */
.L_x_93:
[----:B-----5:R-:W-:-:S04]  /*3f20*/  IMAD.U32 R4, R116, 0x10000, RZ ;  /* 0x0001000074047824 */ /* 0x020fc800078e00ff */
[----:B------:R-:W-:-:S04]  /*3f30*/  FMUL R4, R4, R91 ;  /* 0x0000005b04047220 */ /* 0x000fc80000400000 */
[----:B------:R-:W-:-:S05]  /*3f40*/  FFMA R4, R87, R90, R4 ;  /* 0x0000005a57047223 */ /* 0x000fca0000000004 */
[----:B------:R-:W-:-:S04]  /*3f50*/  F2FP.BF16.F32.PACK_AB R4, RZ, R4 ;  /* 0x00000004ff04723e */ /* 0x000fc800000010ff */
[----:B-1-34-:R-:W-:-:S05]  /*3f60*/  PRMT R6, R4, 0x7610, R6 ;  /* 0x0000761004067816 */ /* 0x01afca0000000006 */
[----:B------:R1:W-:Y:S01]  /*3f70*/  @P4 STG.E.U16 desc[UR38][R58.64+0x72], R6 ;  /* 0x000072063a004986 */ /* 0x0003e2000c101526 */
[----:B------:R-:W-:-:S13]  /*3f80*/  ISETP.GT.AND P4, PT, R3, 0x80, P6 ;  /* 0x000000800300780c */ /* 0x000fda0003784270 */
[----:B------:R-:W3:Y:S01]  /*3f90*/  @P4 LDG.E.LTC128B.U16 R116, desc[UR38][R62.64] ;  /* 0x000000263e744981 */ /* 0x000ee2000c1e1520 */
[----:B------:R-:W-:Y:S01]  /*3fa0*/  BSSY B1, `(.L_x_95) ;  /* 0x000000a000017945 */ /* 0x000fe20003800000 */
[----:B---3--:R-:W-:-:S04]  /*3fb0*/  IMAD.U32 R4, R116, 0x10000, RZ ;  /* 0x0001000074047824 */ /* 0x008fc800078e00ff */
[----:B------:R-:W-:-:S04]  /*3fc0*/  FMUL R5, R4, R91 ;  /* 0x0000005b04057220 */ /* 0x000fc80000400000 */
[----:B------:R-:W-:-:S05]  /*3fd0*/  FFMA R5, R24, R90, R5 ;  /* 0x0000005a18057223 */ /* 0x000fca0000000005 */
[----:B------:R-:W-:-:S05]  /*3fe0*/  F2FP.BF16.F32.PACK_AB R5, RZ, R5 ;  /* 0x00000005ff05723e */ /* 0x000fca00000010ff */
[----:B------:R1:W-:Y:S01]  /*3ff0*/  @P4 STG.E.U16 desc[UR38][R14.64], R5 ;  /* 0x000000050e004986 */ /* 0x0003e2000c101526 */
[----:B------:R-:W-:-:S04]  /*4000*/  ISETP.NE.AND P4, PT, R118, RZ, PT ;  /* 0x000000ff7600720c */ /* 0x000fc80003f85270 */
[----:B------:R-:W-:-:S13]  /*4010*/  ISETP.GT.AND P4, PT, R3, 0x80, P4 ;  /* 0x000000800300780c */ /* 0x000fda0002784270 */
[----:B-1----:R-:W-:Y:S05]  /*4020*/  @!P4 BRA `(.L_x_96) ;  /* 0x000000000004c947 */ /* 0x002fea0003800000 */
[----:B------:R1:W5:Y:S02]  /*4030*/  LDG.E.LTC128B.U16 R116, desc[UR38][R60.64+0x2] ;  /* 0x000002263c747981 */ /* 0x000364000c1e1520 */
.L_x_96:
[----:B------:R-:W-:Y:S05]  /*4040*/  BSYNC B1 ;  /* 0x0000000000017941 */ /* 0x000fea0003800000 */
.L_x_95:
[----:B-----5:R-:W-:Y:S01]  /*4050*/  IMAD.U32 R4, R116, 0x10000, RZ ;  /* 0x0001000074047824 */ /* 0x020fe200078e00ff */
[----:B------:R-:W-:Y:S01]  /*4060*/  ISETP.GT.AND P6, PT, R3, 0x88, P6 ;  /* 0x000000880300780c */ /* 0x000fe200037c4270 */
        /* <DEDUP_REMOVED lines=8> */
[----:B------:R-:W-:Y:S05]  /*40f0*/  @!P6 BRA `(.L_x_98) ;  /* 0x000000000004e947 */ /* 0x000fea0003800000 */
[----:B------:R4:W5:Y:S02]  /*4100*/  LDG.E.LTC128B.U16 R116, desc[UR38][R8.64] ;  /* 0x0000002608747981 */ /* 0x000964000c1e1520 */
.L_x_98:
[----:B------:R-:W-:Y:S05]  /*4110*/  BSYNC B1 ;  /* 0x0000000000017941 */ /* 0x000fea0003800000 */
.L_x_97:
[----:B---3-5:R-:W-:Y:S01]  /*4120*/  IMAD.U32 R4, R116, 0x10000, RZ ;  /* 0x0001000074047824 */ /* 0x028fe200078e00ff */
[----:B------:R-:W-:Y:S01]  /*4130*/  ISETP.NE.AND P4, PT, R118, RZ, PT ;  /* 0x000000ff7600720c */ /* 0x000fe20003f85270 */
[----:B------:R-:W-:Y:S02]  /*4140*/  BSSY B1, `(.L_x_99) ;  /* 0x0000008000017945 */ /* 0x000fe40003800000 */
[----:B------:R-:W-:Y:S01]  /*4150*/  FMUL R5, R4, R91 ;  /* 0x0000005b04057220 */ /* 0x000fe20000400000 */
[----:B------:R-:W-:-:S03]  /*4160*/  ISETP.GT.AND P4, PT, R3, 0x88, P4 ;  /* 0x000000880300780c */ /* 0x000fc60002784270 */
[----:B------:R-:W-:-:S05]  /*4170*/  FFMA R5, R26, R90, R5 ;  /* 0x0000005a1a057223 */ /* 0x000fca0000000005 */
[----:B------:R-:W-:-:S05]  /*4180*/  F2FP.BF16.F32.PACK_AB R5, RZ, R5 ;  /* 0x00000005ff05723e */ /* 0x000fca00000010ff */
[----:B------:R3:W-:Y:S01]  /*4190*/  @P6 STG.E.U16 desc[UR38][R20.64], R5 ;  /* 0x0000000514006986 */ /* 0x0007e2000c101526 */
[----:B------:R-:W-:Y:S05]  /*41a0*/  @!P4 BRA `(.L_x_100) ;  /* 0x000000000004c947 */ /* 0x000fea0003800000 */
[----:B------:R0:W5:Y:S02]  /*41b0*/  LDG.E.LTC128B.U16 R116, desc[UR38][R12.64+0x2] ;  /* 0x000002260c747981 */ /* 0x000164000c1e1520 */
.L_x_100:
[----:B------:R-:W-:Y:S05]  /*41c0*/  BSYNC B1 ;  /* 0x0000000000017941 */ /* 0x000fea0003800000 */
.L_x_99:
[----:B-----5:R-:W-:Y:S01]  /*41d0*/  IMAD.U32 R4, R116, 0x10000, RZ ;  /* 0x0001000074047824 */ /* 0x020fe200078e00ff */
[----:B------:R-:W-:Y:S01]  /*41e0*/  ISETP.NE.AND P6, PT, R117, RZ, PT ;  /* 0x000000ff7500720c */ /* 0x000fe20003fc5270 */
[----:B------:R-:W-:Y:S02]  /*41f0*/  BSSY B1, `(.L_x_101) ;  /* 0x0000008000017945 */ /* 0x000fe40003800000 */
[----:B------:R-:W-:-:S04]  /*4200*/  FMUL R4, R4, R91 ;  /* 0x0000005b04047220 */ /* 0x000fc80000400000 */
[----:B------:R-:W-:-:S05]  /*4210*/  FFMA R4, R27, R90, R4 ;  /* 0x0000005a1b047223 */ /* 0x000fca0000000004 */
[----:B------:R-:W-:-:S05]  /*4220*/  F2FP.BF16.F32.PACK_AB R4, RZ, R4 ;  /* 0x00000004ff04723e */ /* 0x000fca00000010ff */
[----:B------:R0:W-:Y:S01]  /*4230*/  @P4 STG.E.U16 desc[UR38][R64.64+0x2], R4 ;  /* 0x0000020440004986 */ /* 0x0001e2000c101526 */
[----:B------:R-:W-:-:S13]  /*4240*/  ISETP.GT.AND P4, PT, R3, 0x80, P6 ;  /* 0x000000800300780c */ /* 0x000fda0003784270 */
[----:B0-----:R-:W-:Y:S05]  /*4250*/  @!P4 BRA `(.L_x_102) ;  /* 0x000000000004c947 */ /* 0x001fea0003800000 */
[----:B------:R0:W5:Y:S02]  /*4260*/  LDG.E.LTC128B.U16 R116, desc[UR38][R60.64+0x10] ;  /* 0x000010263c747981 */ /* 0x000164000c1e1520 */
.L_x_102:
[----:B------:R-:W-:Y:S05]  /*4270*/  BSYNC B1 ;  /* 0x0000000000017941 */ /* 0x000fea0003800000 */
.L_x_101:
[----:B-----5:R-:W-:Y:S01]  /*4280*/  IMAD.U32 R4, R116, 0x10000, RZ ;  /* 0x0001000074047824 */ /* 0x020fe200078e00ff */
[----:B------:R-:W-:Y:S01]  /*4290*/  ISETP.NE.AND P6, PT, R119, RZ, PT ;  /* 0x000000ff7700720c */ /* 0x000fe20003fc5270 */
[----:B------:R-:W-:Y:S02]  /*42a0*/  BSSY B1, `(.L_x_103) ;  /* 0x000000b000017945 */ /* 0x000fe40003800000 */
[----:B---3--:R-:W-:Y:S01]  /*42b0*/  FMUL R5, R4, R91 ;  /* 0x0000005b04057220 */ /* 0x008fe20000400000 */
[----:B------:R-:W-:-:S03]  /*42c0*/  @P4 IMAD.MOV.U32 R4, RZ, RZ, R14 ;  /* 0x000000ffff044224 */ /* 0x000fc600078e000e */
[----:B------:R-:W-:-:S05]  /*42d0*/  FFMA R5, R28, R90, R5 ;  /* 0x0000005a1c057223 */ /* 0x000fca0000000005 */
[----:B------:R-:W-:-:S04]  /*42e0*/  F2FP.BF16.F32.PACK_AB R5, RZ, R5 ;  /* 0x00000005ff05723e */ /* 0x000fc800000010ff */
[----:B------:R-:W-:Y:S01]  /*42f0*/  PRMT R6, R5, 0x7610, R6 ;  /* 0x0000761005067816 */ /* 0x000fe20000000006 */
[----:B------:R-:W-:-:S05]  /*4300*/  @P4 IMAD.MOV.U32 R5, RZ, RZ, R15 ;  /* 0x000000ffff054224 */ /* 0x000fca00078e000f */
[----:B------:R3:W-:Y:S01]  /*4310*/  @P4 STG.E.U16 desc[UR38][R4.64+0x10], R6 ;  /* 0x0000100604004986 */ /* 0x0007e2000c101526 */
[----:B------:R-:W-:-:S13]  /*4320*/  ISETP.GT.AND P4, PT, R3, 0x80, P6 ;  /* 0x000000800300780c */ /* 0x000fda0003784270 */
[----:B---3--:R-:W-:Y:S05]  /*4330*/  @!P4 BRA `(.L_x_104) ;  /* 0x000000000004c947 */ /* 0x008fea0003800000 */
[----:B------:R3:W5:Y:S02]  /*4340*/  LDG.E.LTC128B.U16 R116, desc[UR38][R60.64+0x12] ;  /* 0x000012263c747981 */ /* 0x000764000c1e1520 */
.L_x_104:
[----:B------:R-:W-:Y:S05]  /*4350*/  BSYNC B1 ;  /* 0x0000000000017941 */ /* 0x000fea0003800000 */
.L_x_103:
[----:B-----5:R-:W-:Y:S01]  /*4360*/  IMAD.U32 R4, R116, 0x10000, RZ ;  /* 0x0001000074047824 */ /* 0x020fe200078e00ff */
[----:B------:R-:W-:Y:S01]  /*4370*/  BSSY B1, `(.L_x_105) ;  /* 0x000000c000017945 */ /* 0x000fe20003800000 */
[----:B------:R-:W-:Y:S02]  /*4380*/  @P4 IMAD.MOV.U32 R5, RZ, RZ, R15 ;  /* 0x000000ffff054224 */ /* 0x000fe400078e000f */
[----:B------:R-:W-:-:S04]  /*4390*/  FMUL R4, R4, R91 ;  /* 0x0000005b04047220 */ /* 0x000fc80000400000 */
[----:B------:R-:W-:-:S05]  /*43a0*/  FFMA R4, R29, R90, R4 ;  /* 0x0000005a1d047223 */ /* 0x000fca0000000004 */
[----:B------:R-:W-:-:S04]  /*43b0*/  F2FP.BF16.F32.PACK_AB R4, RZ, R4 ;  /* 0x00000004ff04723e */ /* 0x000fc800000010ff */
[----:B------:R-:W-:Y:S01]  /*43c0*/  PRMT R6, R4, 0x7610, R6 ;  /* 0x0000761004067816 */ /* 0x000fe20000000006 */
[----:B------:R-:W-:-:S05]  /*43d0*/  @P4 IMAD.MOV.U32 R4, RZ, RZ, R14 ;  /* 0x000000ffff044224 */ /* 0x000fca00078e000e */
[----:B------:R0:W-:Y:S01]  /*43e0*/  @P4 STG.E.U16 desc[UR38][R4.64+0x12], R6 ;  /* 0x0000120604004986 */ /* 0x0001e2000c101526 */
[----:B------:R-:W-:-:S04]  /*43f0*/  ISETP.NE.AND P4, PT, R117, RZ, PT ;  /* 0x000000ff7500720c */ /* 0x000fc80003f85270 */
[----:B------:R-:W-:-:S13]  /*4400*/  ISETP.GT.AND P4, PT, R3, 0x88, P4 ;  /* 0x000000880300780c */ /* 0x000fda0002784270 */
[----:B0-----:R-:W-:Y:S05]  /*4410*/  @!P4 BRA `(.L_x_106) ;  /* 0x000000000004c947 */ /* 0x001fea0003800000 */
[----:B------:R0:W5:Y:S02]  /*4420*/  LDG.E.LTC128B.U16 R116, desc[UR38][R12.64+0x10] ;  /* 0x000010260c747981 */ /* 0x000164000c1e1520 */
.L_x_106:
[----:B------:R-:W-:Y:S05]  /*4430*/  BSYNC B1 ;  /* 0x0000000000017941 */ /* 0x000fea0003800000 */
.L_x_105:
        /* <DEDUP_REMOVED lines=9> */
.L_x_108:
[----:B------:R-:W-:Y:S05]  /*44d0*/  BSYNC B1 ;  /* 0x0000000000017941 */ /* 0x000fea0003800000 */
.L_x_107:
[----:B-----5:R-:W-:Y:S01]  /*44e0*/  IMAD.U32 R4, R116, 0x10000, RZ ;  /* 0x0001000074047824 */ /* 0x020fe200078e00ff */
[----:B------:R-:W-:Y:S01]  /*44f0*/  ISETP.NE.AND P6, PT, R120, RZ, PT ;  /* 0x000000ff7800720c */ /* 0x000fe20003fc5270 */
        /* <DEDUP_REMOVED lines=8> */
[----:B------:R-:W-:-:S13]  /*4580*/  ISETP.GT.AND P4, PT, R3, 0x80, P6 ;  /* 0x000000800300780c */ /* 0x000fda0003784270 */
[----:B0-----:R-:W-:Y:S05]  /*4590*/  @!P4 BRA `(.L_x_110) ;  /* 0x000000000004c947 */ /* 0x001fea0003800000 */
[----:B------:R0:W5:Y:S02]  /*45a0*/  LDG.E.LTC128B.U16 R116, desc[UR38][R60.64+0x20] ;  /* 0x000020263c747981 */ /* 0x000164000c1e1520 */
.L_x_110:
[----:B------:R-:W-:Y:S05]  /*45b0*/  BSYNC B1 ;  /* 0x0000000000017941 */ /* 0x000fea0003800000 */
.L_x_109:
[----:B-----5:R-:W-:Y:S01]  /*45c0*/  IMAD.U32 R4, R116, 0x10000, RZ ;  /* 0x0001000074047824 */ /* 0x020fe200078e00ff */
[----:B------:R-:W-:Y:S01]  /*45d0*/  ISETP.NE.AND P6, PT, R23, RZ, PT ;  /* 0x000000ff1700720c */ /* 0x000fe20003fc5270 */
[----:B------:R-:W-:Y:S02]  /*45e0*/  BSSY B1, `(.L_x_111) ;  /* 0x000000b000017945 */ /* 0x000fe40003800000 */
[----:B------:R-:W-:Y:S01]  /*45f0*/  FMUL R5, R4, R91 ;  /* 0x0000005b04057220 */ /* 0x000fe20000400000 */
[----:B------:R-:W-:-:S03]  /*4600*/  @P4 IMAD.MOV.U32 R4, RZ, RZ, R14 ;  /* 0x000000ffff044224 */ /* 0x000fc600078e000e */
        /* <DEDUP_REMOVED lines=8> */
.L_x_112:
[----:B------:R-:W-:Y:S05]  /*4690*/  BSYNC B1 ;  /* 0x0000000000017941 */ /* 0x000fea0003800000 */
.L_x_111:
        /* <DEDUP_REMOVED lines=13> */
.L_x_114:
[----:B------:R-:W-:Y:S05]  /*4770*/  BSYNC B1 ;  /* 0x0000000000017941 */ /* 0x000fea0003800000 */
.L_x_113:
[----:B-----5:R-:W-:Y:S01]  /*4780*/  IMAD.U32 R4, R116, 0x10000, RZ ;  /* 0x0001000074047824 */ /* 0x020fe200078e00ff */
[----:B------:R-:W-:Y:S03]  /*4790*/  BSSY B1, `(.L_x_115) ;  /* 0x000000b000017945 */ /* 0x000fe60003800000 */
        /* <DEDUP_REMOVED lines=10> */
.L_x_116:
[----:B------:R-:W-:Y:S05]  /*4840*/  BSYNC B1 ;  /* 0x0000000000017941 */ /* 0x000fea0003800000 */
.L_x_115:
        /* <DEDUP_REMOVED lines=13> */
.L_x_118:
[----:B------:R-:W-:Y:S05]  /*4920*/  BSYNC B1 ;  /* 0x0000000000017941 */ /* 0x000fea0003800000 */
.L_x_117:
        /* <DEDUP_REMOVED lines=13> */
.L_x_120:
[----:B------:R-:W-:Y:S05]  /*4a00*/  BSYNC B1 ;  /* 0x0000000000017941 */ /* 0x000fea0003800000 */
.L_x_119:
        /* <DEDUP_REMOVED lines=13> */
.L_x_122:
[----:B------:R-:W-:Y:S05]  /*4ae0*/  BSYNC B1 ;  /* 0x0000000000017941 */ /* 0x000fea0003800000 */
.L_x_121:
        /* <DEDUP_REMOVED lines=12> */
.L_x_124:
[----:B------:R-:W-:Y:S05]  /*4bb0*/  BSYNC B1 ;  /* 0x0000000000017941 */ /* 0x000fea0003800000 */
.L_x_123:
        /* <DEDUP_REMOVED lines=13> */
.L_x_126:
[----:B------:R-:W-:Y:S05]  /*4c90*/  BSYNC B1 ;  /* 0x0000000000017941 */ /* 0x000fea0003800000 */
.L_x_125:
        /* <DEDUP_REMOVED lines=13> */
.L_x_128:
[----:B------:R-:W-:Y:S05]  /*4d70*/  BSYNC B1 ;  /* 0x0000000000017941 */ /* 0x000fea0003800000 */
.L_x_127:
        /* <DEDUP_REMOVED lines=13> */
.L_x_130:
[----:B------:R-:W-:Y:S05]  /*4e50*/  BSYNC B1 ;  /* 0x0000000000017941 */ /* 0x000fea0003800000 */
.L_x_129:
        /* <DEDUP_REMOVED lines=12> */
.L_x_132:
[----:B------:R-:W-:Y:S05]  /*4f20*/  BSYNC B1 ;  /* 0x0000000000017941 */ /* 0x000fea0003800000 */
.L_x_131:
        /* <DEDUP_REMOVED lines=13> */
.L_x_134:
[----:B------:R-:W-:Y:S05]  /*5000*/  BSYNC B1 ;  /* 0x0000000000017941 */ /* 0x000fea0003800000 */
.L_x_133:
        /* <DEDUP_REMOVED lines=12> */
.L_x_136:
[----:B------:R-:W-:Y:S05]  /*50d0*/  BSYNC B1 ;  /* 0x0000000000017941 */ /* 0x000fea0003800000 */
.L_x_135:
        /* <DEDUP_REMOVED lines=12> */
.L_x_138:
[----:B------:R-:W-:Y:S05]  /*51a0*/  BSYNC B1 ;  /* 0x0000000000017941 */ /* 0x000fea0003800000 */
.L_x_137:
[----:B-----5:R-:W-:Y:S01]  /*51b0*/  IMAD.U32 R4, R116, 0x10000, RZ ;  /* 0x0001000074047824 */ /* 0x020fe200078e00ff */
[----:B------:R-:W-:Y:S01]  /*51c0*/  ISETP.GT.AND P5, PT, R3, 0x88, P5 ;  /* 0x000000880300780c */ /* 0x000fe20002fa4270 */
        /* <DEDUP_REMOVED lines=8> */
[----:B------:R-:W-:Y:S05]  /*5250*/  @!P5 BRA `(.L_x_140) ;  /* 0x000000000004d947 */ /* 0x000fea0003800000 */
[----:B------:R0:W5:Y:S02]  /*5260*/  LDG.E.LTC128B.U16 R116, desc[UR38][R12.64+0x52] ;  /* 0x000052260c747981 */ /* 0x000164000c1e1520 */
.L_x_140:
[----:B------:R-:W-:Y:S05]  /*5270*/  BSYNC B1 ;  /* 0x0000000000017941 */ /* 0x000fea0003800000 */
.L_x_139:
[----:B0----5:R-:W-:Y:S01]  /*5280*/  IMAD.U32 R4, R116, 0x10000, RZ ;  /* 0x0001000074047824 */ /* 0x021fe200078e00ff */
        /* <DEDUP_REMOVED lines=11> */
.L_x_142:
[----:B------:R-:W-:Y:S05]  /*5340*/  BSYNC B1 ;  /* 0x0000000000017941 */ /* 0x000fea0003800000 */
.L_x_141:
[----:B0----5:R-:W-:Y:S01]  /*5350*/  IMAD.U32 R4, R116, 0x10000, RZ ;  /* 0x0001000074047824 */ /* 0x021fe200078e00ff */
        /* <DEDUP_REMOVED lines=11> */
.L_x_144:
[----:B------:R-:W-:Y:S05]  /*5410*/  BSYNC B1 ;  /* 0x0000000000017941 */ /* 0x000fea0003800000 */
.L_x_143:
        /* <DEDUP_REMOVED lines=12> */
.L_x_146:
[----:B------:R-:W-:Y:S05]  /*54e0*/  BSYNC B1 ;  /* 0x0000000000017941 */ /* 0x000fea0003800000 */
.L_x_145:
        /* <DEDUP_REMOVED lines=12> */
.L_x_148:
[----:B------:R-:W-:Y:S05]  /*55b0*/  BSYNC B1 ;  /* 0x0000000000017941 */ /* 0x000fea0003800000 */
.L_x_147:
        /* <DEDUP_REMOVED lines=12> */
.L_x_150:
[----:B------:R-:W-:Y:S05]  /*5680*/  BSYNC B1 ;  /* 0x0000000000017941 */ /* 0x000fea0003800000 */
.L_x_149:
        /* <DEDUP_REMOVED lines=12> */
.L_x_152:
[----:B------:R-:W-:Y:S05]  /*5750*/  BSYNC B1 ;  /* 0x0000000000017941 */ /* 0x000fea0003800000 */
.L_x_151:
        /* <DEDUP_REMOVED lines=9> */
.L_x_154:
[----:B------:R-:W-:Y:S05]  /*57f0*/  BSYNC B1 ;  /* 0x0000000000017941 */ /* 0x000fea0003800000 */
.L_x_153:
        /* <DEDUP_REMOVED lines=12> */
.L_x_156:
[----:B------:R-:W-:Y:S05]  /*58c0*/  BSYNC B1 ;  /* 0x0000000000017941 */ /* 0x000fea0003800000 */
.L_x_155:
[----:B------:R-:W-:Y:S05]  /*58d0*/  @!P0 BRA `(.L_x_157) ;  /* 0x0000001400848947 */ /* 0x000fea0003800000 */
[----:B-----5:R-:W-:-:S04]  /*58e0*/  IMAD.U32 R116, R116, 0x10000, RZ ;  /* 0x0001000074747824 */ /* 0x020fc800078e00ff */
[----:B------:R-:W-:-:S04]  /*58f0*/  FMUL R116, R116, R91 ;  /* 0x0000005b74747220 */ /* 0x000fc80000400000 */
[----:B------:R-:W-:-:S05]  /*5900*/  FFMA R116, R55, R90, R116 ;  /* 0x0000005a37747223 */ /* 0x000fca0000000074 */
[----:B------:R-:W-:-:S05]  /*5910*/  F2FP.BF16.F32.PACK_AB R116, RZ, R116 ;  /* 0x00000074ff74723e */ /* 0x000fca00000010ff */
[----:B------:R0:W-:Y:S01]  /*5920*/  STG.E.U16 desc[UR38][R10.64+0x72], R116 ;  /* 0x000072740a007986 */ /* 0x0001e2000c101526 */
[----:B------:R-:W-:Y:S05]  /*5930*/  BRA `(.L_x_157) ;  /* 0x00000014006c7947 */ /* 0x000fea0003800000 */
.L_x_34:
[----:B------:R-:W-:Y:S01]  /*5940*/  ULDC.64 UR4, c[0x0][0x5c0] ;  /* 0x0001700000047ab9 */ /* 0x000fe20000000a00 */
[-C--:B------:R-:W-:Y:S01]  /*5950*/  FMUL R56, R56, R90.reuse ;  /* 0x0000005a38387220 */ /* 0x080fe20000400000 */
[----:B------:R-:W-:Y:S01]  /*5960*/  LEA R10, P1, R112, UR4, 0x1 ;  /* 0x00000004700a7c11 */ /* 0x000fe2000f8208ff */
[----:B------:R-:W-:Y:S01]  /*5970*/  IMAD.SHL.U32 R7, R92, 0x2, RZ ;  /* 0x000000025c077824 */ /* 0x000fe200078e00ff */
[----:B------:R-:W-:Y:S01]  /*5980*/  ISETP.GT.AND P3, PT, R4, 0x1, PT ;  /* 0x000000010400780c */ /* 0x000fe20003f64270 */
[----:B------:R-:W-:Y:S01]  /*5990*/  FMUL R57, R57, R90 ;  /* 0x0000005a39397220 */ /* 0x000fe20000400000 */
[----:B------:R-:W-:Y:S01]  /*59a0*/  F2FP.BF16.F32.PACK_AB R56, RZ, R56 ;  /* 0x00000038ff38723e */ /* 0x000fe200000010ff */
[-C--:B------:R-:W-:Y:S01]  /*59b0*/  FMUL R58, R58, R90.reuse ;  /* 0x0000005a3a3a7220 */ /* 0x080fe20000400000 */
[----:B------:R-:W-:Y:S01]  /*59c0*/  LEA.HI.X R11, R112, UR5, R105, 0x1, P1 ;  /* 0x00000005700b7c11 */ /* 0x000fe200088f0c69 */
[-C--:B------:R-:W-:Y:S01]  /*59d0*/  FMUL R59, R59, R90.reuse ;  /* 0x0000005a3b3b7220 */ /* 0x080fe20000400000 */
[----:B------:R-:W-:Y:S01]  /*59e0*/  ISETP.GT.AND P1, PT, R3, RZ, P3 ;  /* 0x000000ff0300720c */ /* 0x000fe20001f24270 */
[----:B------:R-:W-:Y:S01]  /*59f0*/  IMAD.SHL.U32 R23, R93, 0x2, RZ ;  /* 0x000000025d177824 */ /* 0x000fe200078e00ff */
[----:B------:R-:W-:Y:S01]  /*5a00*/  ISETP.GT.AND P2, PT, R3, 0x8, P6 ;  /* 0x000000080300780c */ /* 0x000fe20003744270 */
[----:B------:R-:W-:Y:S01]  /*5a10*/  @P0 STG.E.U16 desc[UR38][R10.64], R56 ;  /* 0x000000380a000986 */ /* 0x000fe2000c101526 */
[----:B------:R-:W-:Y:S01]  /*5a20*/  SHF.L.U64.HI R5, R92, 0x1, R95 ;  /* 0x000000015c057819 */ /* 0x000fe2000001025f */
[----:B------:R-:W-:Y:S01]  /*5a30*/  FMUL R60, R60, R90 ;  /* 0x0000005a3c3c7220 */ /* 0x000fe20000400000 */
[----:B------:R-:W-:Y:S01]  /*5a40*/  IADD3 R8, P0, R7, R10, RZ ;  /* 0x0000000a07087210 */ /* 0x000fe20007f1e0ff */
[-C--:B------:R-:W-:Y:S01]  /*5a50*/  FMUL R61, R61, R90.reuse ;  /* 0x0000005a3d3d7220 */ /* 0x080fe20000400000 */
[----:B------:R-:W-:Y:S01]  /*5a60*/  F2FP.BF16.F32.PACK_AB R57, RZ, R57 ;  /* 0x00000039ff39723e */ /* 0x000fe200000010ff */
[----:B------:R-:W-:Y:S01]  /*5a70*/  FMUL R63, R63, R90 ;  /* 0x0000005a3f3f7220 */ /* 0x000fe20000400000 */
[----:B------:R-:W-:Y:S01]  /*5a80*/  F2FP.BF16.F32.PACK_AB R58, RZ, R58 ;  /* 0x0000003aff3a723e */ /* 0x000fe200000010ff */
[----:B------:R-:W-:Y:S01]  /*5a90*/  IMAD.X R9, R5, 0x1, R11, P0 ;  /* 0x0000000105097824 */ /* 0x000fe200000e060b */
[----:B------:R-:W-:Y:S01]  /*5aa0*/  ISETP.GT.AND P0, PT, R3, 0x8, P3 ;  /* 0x000000080300780c */ /* 0x000fe20001f04270 */
[----:B------:R-:W-:Y:S01]  /*5ab0*/  @P1 STG.E.U16 desc[UR38][R10.64+0x2], R57 ;  /* 0x000002390a001986 */ /* 0x000fe2000c101526 */
[----:B------:R-:W-:Y:S01]  /*5ac0*/  F2FP.BF16.F32.PACK_AB R59, RZ, R59 ;  /* 0x0000003bff3b723e */ /* 0x000fe200000010ff */
[----:B------:R-:W-:Y:S01]  /*5ad0*/  FMUL R62, R62, R90 ;  /* 0x0000005a3e3e7220 */ /* 0x000fe20000400000 */
[----:B------:R-:W-:Y:S01]  /*5ae0*/  SHF.L.U64.HI R13, R93, 0x1, R94 ;  /* 0x000000015d0d7819 */ /* 0x000fe2000001025e */
[----:B------:R-:W-:Y:S01]  /*5af0*/  @P2 STG.E.U16 desc[UR38][R8.64], R58 ;  /* 0x0000003a08002986 */ /* 0x000fe2000c101526 */
[----:B------:R-:W-:Y:S01]  /*5b00*/  IADD3 R6, P1, P2, R23, R10, R7 ;  /* 0x0000000a17067210 */ /* 0x000fe20007a3e007 */
[-C--:B------:R-:W-:Y:S01]  /*5b10*/  FMUL R64, R64, R90.reuse ;  /* 0x0000005a40407220 */ /* 0x080fe20000400000 */
[C---:B------:R-:W-:Y:S01]  /*5b20*/  ISETP.GT.AND P4, PT, R4.reuse, 0x8, PT ;  /* 0x000000080400780c */ /* 0x040fe20003f84270 */
[-C--:B------:R-:W-:Y:S01]  /*5b30*/  FMUL R65, R65, R90.reuse ;  /* 0x0000005a41417220 */ /* 0x080fe20000400000 */
[----:B------:R-:W-:Y:S01]  /*5b40*/  ISETP.GT.AND P3, PT, R4, 0x9, PT ;  /* 0x000000090400780c */ /* 0x000fe20003f64270 */
[-C--:B------:R-:W-:Y:S01]  /*5b50*/  FMUL R66, R66, R90.reuse ;  /* 0x0000005a42427220 */ /* 0x080fe20000400000 */
[----:B------:R-:W-:Y:S01]  /*5b60*/  IADD3.X R7, R13, R11, R5, P1, P2 ;  /* 0x0000000b0d077210 */ /* 0x000fe20000fe4405 */
[----:B------:R-:W-:Y:S01]  /*5b70*/  @P0 STG.E.U16 desc[UR38][R8.64+0x2], R59 ;  /* 0x0000023b08000986 */ /* 0x000fe2000c101526 */
[----:B------:R-:W-:Y:S01]  /*5b80*/  ISETP.GT.AND P1, PT, R3, RZ, P4 ;  /* 0x000000ff0300720c */ /* 0x000fe20002724270 */
[-C--:B------:R-:W-:Y:S01]  /*5b90*/  FMUL R67, R67, R90.reuse ;  /* 0x0000005a43437220 */ /* 0x080fe20000400000 */
[----:B------:R-:W-:Y:S01]  /*5ba0*/  ISETP.GT.AND P0, PT, R3, RZ, P3 ;  /* 0x000000ff0300720c */ /* 0x000fe20001f04270 */
[----:B------:R-:W-:Y:S01]  /*5bb0*/  FMUL R68, R68, R90 ;  /* 0x0000005a44447220 */ /* 0x000fe20000400000 */
[----:B------:R-:W-:Y:S01]  /*5bc0*/  F2FP.BF16.F32.PACK_AB R60, RZ, R60 ;  /* 0x0000003cff3c723e */ /* 0x000fe200000010ff */
[-C--:B------:R-:W-:Y:S01]  /*5bd0*/  FMUL R69, R69, R90.reuse ;  /* 0x0000005a45457220 */ /* 0x080fe20000400000 */
[----:B------:R-:W-:Y:S01]  /*5be0*/  F2FP.BF16.F32.PACK_AB R61, RZ, R61 ;  /* 0x0000003dff3d723e */ /* 0x000fe200000010ff */
[-C--:B------:R-:W-:Y:S01]  /*5bf0*/  FMUL R70, R70, R90.reuse ;  /* 0x0000005a46467220 */ /* 0x080fe20000400000 */
[----:B------:R-:W-:Y:S01]  /*5c00*/  F2FP.BF16.F32.PACK_AB R63, RZ, R63 ;  /* 0x0000003fff3f723e */ /* 0x000fe200000010ff */
[----:B------:R-:W-:Y:S01]  /*5c10*/  FMUL R71, R71, R90 ;  /* 0x0000005a47477220 */ /* 0x000fe20000400000 */
[----:B------:R-:W-:Y:S01]  /*5c20*/  F2FP.BF16.F32.PACK_AB R62, RZ, R62 ;  /* 0x0000003eff3e723e */ /* 0x000fe200000010ff */
[----:B------:R-:W-:Y:S01]  /*5c30*/  FMUL R72, R72, R90 ;  /* 0x0000005a48487220 */ /* 0x000fe20000400000 */
[----:B------:R-:W-:Y:S01]  /*5c40*/  F2FP.BF16.F32.PACK_AB R64, RZ, R64 ;  /* 0x00000040ff40723e */ /* 0x000fe200000010ff */
[----:B------:R-:W-:Y:S01]  /*5c50*/  @P1 STG.E.U16 desc[UR38][R10.64+0x10], R60 ;  /* 0x0000103c0a001986 */ /* 0x000fe2000c101526 */
[----:B------:R-:W-:Y:S01]  /*5c60*/  ISETP.GT.AND P1, PT, R3, 0x8, P4 ;  /* 0x000000080300780c */ /* 0x000fe20002724270 */
[-C--:B------:R-:W-:Y:S01]  /*5c70*/  FMUL R73, R73, R90.reuse ;  /* 0x0000005a49497220 */ /* 0x080fe20000400000 */
[----:B------:R-:W-:Y:S01]  /*5c80*/  ISETP.GT.AND P2, PT, R4, 0x11, PT ;  /* 0x000000110400780c */ /* 0x000fe20003f44270 */
[----:B------:R-:W-:Y:S01]  /*5c90*/  @P0 STG.E.U16 desc[UR38][R10.64+0x12], R61 ;  /* 0x0000123d0a000986 */ /* 0x000fe2000c101526 */
[----:B------:R-:W-:Y:S01]  /*5ca0*/  ISETP.GT.AND P0, PT, R3, 0x8, P3 ;  /* 0x000000080300780c */ /* 0x000fe20001f04270 */
[-C--:B------:R-:W-:Y:S01]  /*5cb0*/  FMUL R74, R74, R90.reuse ;  /* 0x0000005a4a4a7220 */ /* 0x080fe20000400000 */
[----:B------:R-:W-:Y:S01]  /*5cc0*/  ISETP.GT.AND P3, PT, R4, 0x10, PT ;  /* 0x000000100400780c */ /* 0x000fe20003f64270 */
[-C--:B------:R-:W-:Y:S01]  /*5cd0*/  FMUL R75, R75, R90.reuse ;  /* 0x0000005a4b4b7220 */ /* 0x080fe20000400000 */
[----:B------:R-:W-:Y:S01]  /*5ce0*/  F2FP.BF16.F32.PACK_AB R65, RZ, R65 ;  /* 0x00000041ff41723e */ /* 0x000fe200000010ff */
[----:B------:R-:W-:Y:S01]  /*5cf0*/  FMUL R76, R76, R90 ;  /* 0x0000005a4c4c7220 */ /* 0x000fe20000400000 */
[----:B------:R-:W-:Y:S01]  /*5d00*/  F2FP.BF16.F32.PACK_AB R66, RZ, R66 ;  /* 0x00000042ff42723e */ /* 0x000fe200000010ff */
[----:B------:R-:W-:Y:S01]  /*5d10*/  FMUL R77, R77, R90 ;  /* 0x0000005a4d4d7220 */ /* 0x000fe20000400000 */
[----:B------:R-:W-:Y:S01]  /*5d20*/  F2FP.BF16.F32.PACK_AB R67, RZ, R67 ;  /* 0x00000043ff43723e */ /* 0x000fe200000010ff */
[----:B------:R-:W-:Y:S01]  /*5d30*/  @P1 STG.E.U16 desc[UR38][R8.64+0x10], R62 ;  /* 0x0000103e08001986 */ /* 0x000fe2000c101526 */
[----:B------:R-:W-:Y:S01]  /*5d40*/  F2FP.BF16.F32.PACK_AB R68, RZ, R68 ;  /* 0x00000044ff44723e */ /* 0x000fe200000010ff */
[-C--:B------:R-:W-:Y:S01]  /*5d50*/  FMUL R78, R78, R90.reuse ;  /* 0x0000005a4e4e7220 */ /* 0x080fe20000400000 */
[----:B------:R-:W-:Y:S01]  /*5d60*/  ISETP.GT.AND P1, PT, R4, 0x19, PT ;  /* 0x000000190400780c */ /* 0x000fe20003f24270 */
[----:B------:R-:W-:Y:S01]  /*5d70*/  @P0 STG.E.U16 desc[UR38][R8.64+0x12], R63 ;  /* 0x0000123f08000986 */ /* 0x000fe2000c101526 */
[----:B------:R-:W-:Y:S01]  /*5d80*/  ISETP.GT.AND P0, PT, R3, RZ, P3 ;  /* 0x000000ff0300720c */ /* 0x000fe20001f04270 */
[-C--:B------:R-:W-:Y:S01]  /*5d90*/  FMUL R79, R79, R90.reuse ;  /* 0x0000005a4f4f7220 */ /* 0x080fe20000400000 */
[----:B------:R-:W-:Y:S01]  /*5da0*/  F2FP.BF16.F32.PACK_AB R69, RZ, R69 ;  /* 0x00000045ff45723e */ /* 0x000fe200000010ff */
[----:B------:R-:W-:Y:S01]  /*5db0*/  FMUL R80, R80, R90 ;  /* 0x0000005a50507220 */ /* 0x000fe20000400000 */
[----:B------:R-:W-:Y:S01]  /*5dc0*/  F2FP.BF16.F32.PACK_AB R70, RZ, R70 ;  /* 0x00000046ff46723e */ /* 0x000fe200000010ff */
        /* <DEDUP_REMOVED lines=8> */
[----:B------:R-:W-:Y:S01]  /*5e50*/  @P0 STG.E.U16 desc[UR38][R10.64+0x20], R64 ;  /* 0x000020400a000986 */ /* 0x000fe2000c101526 */
[----:B------:R-:W-:Y:S01]  /*5e60*/  ISETP.GT.AND P0, PT, R3, RZ, P2 ;  /* 0x000000ff0300720c */ /* 0x000fe20001704270 */
[-C--:B------:R-:W-:Y:S01]  /*5e70*/  FMUL R85, R85, R90.reuse ;  /* 0x0000005a55557220 */ /* 0x080fe20000400000 */
[----:B------:R-:W-:Y:S01]  /*5e80*/  F2FP.BF16.F32.PACK_AB R75, RZ, R75 ;  /* 0x0000004bff4b723e */ /* 0x000fe200000010ff */
[-C--:B------:R-:W-:Y:S01]  /*5e90*/  FMUL R86, R86, R90.reuse ;  /* 0x0000005a56567220 */ /* 0x080fe20000400000 */
[----:B------:R-:W-:Y:S01]  /*5ea0*/  ISETP.GT.AND P5, PT, R4, 0x28, PT ;  /* 0x000000280400780c */ /* 0x000fe20003fa4270 */
[----:B------:R-:W-:Y:S01]  /*5eb0*/  FMUL R87, R87, R90 ;  /* 0x0000005a57577220 */ /* 0x000fe20000400000 */
[----:B------:R-:W-:Y:S01]  /*5ec0*/  F2FP.BF16.F32.PACK_AB R76, RZ, R76 ;  /* 0x0000004cff4c723e */ /* 0x000fe200000010ff */
[-C--:B------:R-:W-:Y:S01]  /*5ed0*/  FMUL R24, R24, R90.reuse ;  /* 0x0000005a18187220 */ /* 0x080fe20000400000 */
[----:B------:R-:W-:Y:S01]  /*5ee0*/  ISETP.GT.AND P4, PT, R4, 0x29, PT ;  /* 0x000000290400780c */ /* 0x000fe20003f84270 */
[-C--:B------:R-:W-:Y:S01]  /*5ef0*/  FMUL R25, R25, R90.reuse ;  /* 0x0000005a19197220 */ /* 0x080fe20000400000 */
[----:B------:R-:W-:Y:S01]  /*5f00*/  F2FP.BF16.F32.PACK_AB R77, RZ, R77 ;  /* 0x0000004dff4d723e */ /* 0x000fe200000010ff */
[----:B------:R-:W-:Y:S01]  /*5f10*/  FMUL R26, R26, R90 ;  /* 0x0000005a1a1a7220 */ /* 0x000fe20000400000 */
[----:B------:R-:W-:Y:S01]  /*5f20*/  F2FP.BF16.F32.PACK_AB R78, RZ, R78 ;  /* 0x0000004eff4e723e */ /* 0x000fe200000010ff */
[----:B------:R-:W-:Y:S01]  /*5f30*/  @P0 STG.E.U16 desc[UR38][R10.64+0x22], R65 ;  /* 0x000022410a000986 */ /* 0x000fe2000c101526 */
[----:B------:R-:W-:Y:S01]  /*5f40*/  ISETP.GT.AND P0, PT, R3, 0x8, P3 ;  /* 0x000000080300780c */ /* 0x000fe20001f04270 */
[-C--:B------:R-:W-:Y:S01]  /*5f50*/  FMUL R27, R27, R90.reuse ;  /* 0x0000005a1b1b7220 */ /* 0x080fe20000400000 */
[----:B------:R-:W-:Y:S01]  /*5f60*/  F2FP.BF16.F32.PACK_AB R79, RZ, R79 ;  /* 0x0000004fff4f723e */ /* 0x000fe200000010ff */
[-C--:B------:R-:W-:Y:S01]  /*5f70*/  FMUL R28, R28, R90.reuse ;  /* 0x0000005a1c1c7220 */ /* 0x080fe20000400000 */
[----:B------:R-:W-:Y:S01]  /*5f80*/  ISETP.GT.AND P3, PT, R4, 0x30, PT ;  /* 0x000000300400780c */ /* 0x000fe20003f64270 */
        /* <DEDUP_REMOVED lines=8> */
[----:B------:R-:W-:Y:S01]  /*6010*/  @P0 STG.E.U16 desc[UR38][R8.64+0x20], R66 ;  /* 0x0000204208000986 */ /* 0x000fe2000c101526 */
[----:B------:R-:W-:Y:S01]  /*6020*/  ISETP.GT.AND P0, PT, R3, 0x8, P2 ;  /* 0x000000080300780c */ /* 0x000fe20001704270 */
[-C--:B------:R-:W-:Y:S01]  /*6030*/  FMUL R33, R33, R90.reuse ;  /* 0x0000005a21217220 */ /* 0x080fe20000400000 */
[----:B------:R-:W-:Y:S01]  /*6040*/  ISETP.GT.AND P2, PT, R4, 0x18, PT ;  /* 0x000000180400780c */ /* 0x000fe20003f44270 */
[----:B------:R-:W-:Y:S01]  /*6050*/  FMUL R34, R34, R90 ;  /* 0x0000005a22227220 */ /* 0x000fe20000400000 */
[----:B------:R-:W-:Y:S01]  /*6060*/  F2FP.BF16.F32.PACK_AB R84, RZ, R84 ;  /* 0x00000054ff54723e */ /* 0x000fe200000010ff */
[-C--:B------:R-:W-:Y:S01]  /*6070*/  FMUL R35, R35, R90.reuse ;  /* 0x0000005a23237220 */ /* 0x080fe20000400000 */
[----:B------:R-:W-:Y:S01]  /*6080*/  P2R R5, PR, RZ, 0x20 ;  /* 0x00000020ff057803 */ /* 0x000fe20000000000 */
[-C--:B------:R-:W-:Y:S01]  /*6090*/  FMUL R36, R36, R90.reuse ;  /* 0x0000005a24247220 */ /* 0x080fe20000400000 */
[----:B------:R-:W-:Y:S01]  /*60a0*/  F2FP.BF16.F32.PACK_AB R85, RZ, R85 ;  /* 0x00000055ff55723e */ /* 0x000fe200000010ff */
[----:B------:R-:W-:Y:S01]  /*60b0*/  FMUL R37, R37, R90 ;  /* 0x0000005a25257220 */ /* 0x000fe20000400000 */
[----:B------:R-:W-:Y:S01]  /*60c0*/  F2FP.BF16.F32.PACK_AB R86, RZ, R86 ;  /* 0x00000056ff56723e */ /* 0x000fe200000010ff */
[-C--:B------:R-:W-:Y:S01]  /*60d0*/  FMUL R38, R38, R90.reuse ;  /* 0x0000005a26267220 */ /* 0x080fe20000400000 */
[----:B------:R-:W-:Y:S01]  /*60e0*/  F2FP.BF16.F32.PACK_AB R87, RZ, R87 ;  /* 0x00000057ff57723e */ /* 0x000fe200000010ff */
[----:B------:R-:W-:Y:S01]  /*60f0*/  @P0 STG.E.U16 desc[UR38][R8.64+0x22], R67 ;  /* 0x0000224308000986 */ /* 0x000fe2000c101526 */
[----:B------:R-:W-:Y:S01]  /*6100*/  ISETP.GT.AND P0, PT, R3, RZ, P2 ;  /* 0x000000ff0300720c */ /* 0x000fe20001704270 */
        /* <DEDUP_REMOVED lines=36> */
[----:B------:R-:W-:Y:S01]  /*6350*/  FMUL R55, R55, R90 ;  /* 0x0000005a37377220 */ /* 0x000fe20000400000 */
[----:B------:R-:W-:-:S02]  /*6360*/  F2FP.BF16.F32.PACK_AB R39, RZ, R39 ;  /* 0x00000027ff27723e */ /* 0x000fc400000010ff */
[----:B------:R-:W-:Y:S01]  /*6370*/  F2FP.BF16.F32.PACK_AB R40, RZ, R40 ;  /* 0x00000028ff28723e */ /* 0x000fe200000010ff */
[----:B------:R-:W-:Y:S01]  /*6380*/  @P0 STG.E.U16 desc[UR38][R8.64+0x30], R70 ;  /* 0x0000304608000986 */ /* 0x000fe2000c101526 */
[----:B------:R-:W-:Y:S02]  /*6390*/  ISETP.GT.AND P0, PT, R3, 0x8, P1 ;  /* 0x000000080300780c */ /* 0x000fe40000f04270 */
[----:B------:R-:W-:Y:S02]  /*63a0*/  ISETP.GT.AND P1, PT, R4, 0x21, PT ;  /* 0x000000210400780c */ /* 0x000fe40003f24270 */
[----:B------:R-:W-:Y:S02]  /*63b0*/  F2FP.BF16.F32.PACK_AB R41, RZ, R41 ;  /* 0x00000029ff29723e */ /* 0x000fe400000010ff */
[----:B------:R-:W-:Y:S02]  /*63c0*/  F2FP.BF16.F32.PACK_AB R42, RZ, R42 ;  /* 0x0000002aff2a723e */ /* 0x000fe400000010ff */
[----:B------:R-:W-:-:S02]  /*63d0*/  F2FP.BF16.F32.PACK_AB R43, RZ, R43 ;  /* 0x0000002bff2b723e */ /* 0x000fc400000010ff */
[----:B------:R-:W-:Y:S02]  /*63e0*/  F2FP.BF16.F32.PACK_AB R44, RZ, R44 ;  /* 0x0000002cff2c723e */ /* 0x000fe400000010ff */
[----:B------:R-:W-:Y:S01]  /*63f0*/  F2FP.BF16.F32.PACK_AB R45, RZ, R45 ;  /* 0x0000002dff2d723e */ /* 0x000fe200000010ff */
[----:B------:R-:W-:Y:S01]  /*6400*/  @P0 STG.E.U16 desc[UR38][R8.64+0x32], R71 ;  /* 0x0000324708000986 */ /* 0x000fe2000c101526 */
[----:B------:R-:W-:Y:S02]  /*6410*/  ISETP.GT.AND P0, PT, R3, RZ, P2 ;  /* 0x000000ff0300720c */ /* 0x000fe40001704270 */
[----:B------:R-:W-:Y:S02]  /*6420*/  F2FP.BF16.F32.PACK_AB R46, RZ, R46 ;  /* 0x0000002eff2e723e */ /* 0x000fe400000010ff */
[----:B------:R-:W-:Y:S02]  /*6430*/  F2FP.BF16.F32.PACK_AB R47, RZ, R47 ;  /* 0x0000002fff2f723e */ /* 0x000fe400000010ff */
[----:B------:R-:W-:-:S02]  /*6440*/  F2FP.BF16.F32.PACK_AB R48, RZ, R48 ;  /* 0x00000030ff30723e */ /* 0x000fc400000010ff */
[----:B------:R-:W-:Y:S02]  /*6450*/  F2FP.BF16.F32.PACK_AB R49, RZ, R49 ;  /* 0x00000031ff31723e */ /* 0x000fe400000010ff */
[----:B------:R-:W-:Y:S02]  /*6460*/  F2FP.BF16.F32.PACK_AB R50, RZ, R50 ;  /* 0x00000032ff32723e */ /* 0x000fe400000010ff */
[----:B------:R-:W-:Y:S01]  /*6470*/  F2FP.BF16.F32.PACK_AB R51, RZ, R51 ;  /* 0x00000033ff33723e */ /* 0x000fe200000010ff */
[----:B------:R-:W-:Y:S01]  /*6480*/  @P0 STG.E.U16 desc[UR38][R10.64+0x40], R72 ;  /* 0x000040480a000986 */ /* 0x000fe2000c101526 */
[----:B------:R-:W-:Y:S02]  /*6490*/  ISETP.GT.AND P0, PT, R3, RZ, P1 ;  /* 0x000000ff0300720c */ /* 0x000fe40000f04270 */
[----:B------:R-:W-:Y:S02]  /*64a0*/  F2FP.BF16.F32.PACK_AB R52, RZ, R52 ;  /* 0x00000034ff34723e */ /* 0x000fe400000010ff */
[----:B------:R-:W-:-:S02]  /*64b0*/  F2FP.BF16.F32.PACK_AB R53, RZ, R53 ;  /* 0x00000035ff35723e */ /* 0x000fc400000010ff */
[----:B------:R-:W-:Y:S02]  /*64c0*/  F2FP.BF16.F32.PACK_AB R54, RZ, R54 ;  /* 0x00000036ff36723e */ /* 0x000fe400000010ff */
[----:B------:R-:W-:-:S05]  /*64d0*/  F2FP.BF16.F32.PACK_AB R55, RZ, R55 ;  /* 0x00000037ff37723e */ /* 0x000fca00000010ff */
[----:B------:R-:W-:Y:S01]  /*64e0*/  @P0 STG.E.U16 desc[UR38][R10.64+0x42], R73 ;  /* 0x000042490a000986 */ /* 0x000fe2000c101526 */
[----:B------:R-:W-:Y:S02]  /*64f0*/  ISETP.GT.AND P0, PT, R3, 0x8, P2 ;  /* 0x000000080300780c */ /* 0x000fe40001704270 */
[----:B------:R-:W-:-:S11]  /*6500*/  ISETP.GT.AND P2, PT, R4, 0x38, PT ;  /* 0x000000380400780c */ /* 0x000fd60003f44270 */
[----:B------:R-:W-:Y:S01]  /*6510*/  @P0 STG.E.U16 desc[UR38][R8.64+0x40], R74 ;  /* 0x0000404a08000986 */ /* 0x000fe2000c101526 */
[----:B------:R-:W-:-:S13]  /*6520*/  ISETP.GT.AND P0, PT, R3, 0x8, P1 ;  /* 0x000000080300780c */ /* 0x000fda0000f04270 */
[----:B------:R-:W-:Y:S01]  /*6530*/  @P0 STG.E.U16 desc[UR38][R8.64+0x42], R75 ;  /* 0x0000424b08000986 */ /* 0x000fe2000c101526 */
[----:B------:R-:W-:-:S13]  /*6540*/  ISETP.GT.AND P0, PT, R3, RZ, P5 ;  /* 0x000000ff0300720c */ /* 0x000fda0002f04270 */
[----:B------:R-:W-:Y:S01]  /*6550*/  @P0 STG.E.U16 desc[UR38][R10.64+0x50], R76 ;  /* 0x0000504c0a000986 */ /* 0x000fe2000c101526 */
[----:B------:R-:W-:-:S13]  /*6560*/  ISETP.GT.AND P0, PT, R3, RZ, P4 ;  /* 0x000000ff0300720c */ /* 0x000fda0002704270 */
[----:B------:R-:W-:Y:S01]  /*6570*/  @P0 STG.E.U16 desc[UR38][R10.64+0x52], R77 ;  /* 0x0000524d0a000986 */ /* 0x000fe2000c101526 */
[----:B------:R-:W-:-:S13]  /*6580*/  ISETP.GT.AND P0, PT, R3, 0x8, P5 ;  /* 0x000000080300780c */ /* 0x000fda0002f04270 */
[----:B------:R-:W-:Y:S01]  /*6590*/  @P0 STG.E.U16 desc[UR38][R8.64+0x50], R78 ;  /* 0x0000504e08000986 */ /* 0x000fe2000c101526 */
[----:B------:R-:W-:-:S13]  /*65a0*/  ISETP.GT.AND P0, PT, R3, 0x8, P4 ;  /* 0x000000080300780c */ /* 0x000fda0002704270 */
[----:B------:R-:W-:Y:S01]  /*65b0*/  @P0 STG.E.U16 desc[UR38][R8.64+0x52], R79 ;  /* 0x0000524f08000986 */ /* 0x000fe2000c101526 */
[----:B------:R-:W-:-:S13]  /*65c0*/  ISETP.GT.AND P0, PT, R3, RZ, P3 ;  /* 0x000000ff0300720c */ /* 0x000fda0001f04270 */
[----:B------:R-:W-:Y:S01]  /*65d0*/  @P0 STG.E.U16 desc[UR38][R10.64+0x60], R80 ;  /* 0x000060500a000986 */ /* 0x000fe2000c101526 */
[----:B------:R-:W-:-:S04]  /*65e0*/  ISETP.GT.AND P0, PT, R4, 0x31, PT ;  /* 0x000000310400780c */ /* 0x000fc80003f04270 */
[----:B------:R-:W-:-:S13]  /*65f0*/  ISETP.GT.AND P1, PT, R3, RZ, P0 ;  /* 0x000000ff0300720c */ /* 0x000fda0000724270 */
[----:B------:R-:W-:Y:S01]  /*6600*/  @P1 STG.E.U16 desc[UR38][R10.64+0x62], R81 ;  /* 0x000062510a001986 */ /* 0x000fe2000c101526 */
[----:B------:R-:W-:-:S13]  /*6610*/  ISETP.GT.AND P1, PT, R3, 0x8, P3 ;  /* 0x000000080300780c */ /* 0x000fda0001f24270 */
[----:B------:R-:W-:Y:S01]  /*6620*/  @P1 STG.E.U16 desc[UR38][R8.64+0x60], R82 ;  /* 0x0000605208001986 */ /* 0x000fe2000c101526 */
[----:B------:R-:W-:-:S13]  /*6630*/  ISETP.GT.AND P1, PT, R3, 0x8, P0 ;  /* 0x000000080300780c */ /* 0x000fda0000724270 */
[----:B------:R-:W-:Y:S01]  /*6640*/  @P1 STG.E.U16 desc[UR38][R8.64+0x62], R83 ;  /* 0x0000625308001986 */ /* 0x000fe2000c101526 */
[----:B------:R-:W-:-:S05]  /*6650*/  IADD3 R14, P1, R23, R8, RZ ;  /* 0x00000008170e7210 */ /* 0x000fca0007f3e0ff */
[----:B------:R-:W-:Y:S01]  /*6660*/  IMAD.X R15, R13, 0x1, R9, P1 ;  /* 0x000000010d0f7824 */ /* 0x000fe200008e0609 */
[----:B------:R-:W-:-:S13]  /*6670*/  ISETP.GT.AND P1, PT, R3, RZ, P2 ;  /* 0x000000ff0300720c */ /* 0x000fda0001724270 */
[----:B------:R-:W-:Y:S01]  /*6680*/  @P1 STG.E.U16 desc[UR38][R10.64+0x70], R84 ;  /* 0x000070540a001986 */ /* 0x000fe2000c101526 */
[----:B------:R-:W-:-:S05]  /*6690*/  IADD3 R20, P1, R23, R8, RZ ;  /* 0x0000000817147210 */ /* 0x000fca0007f3e0ff */
[----:B------:R-:W-:Y:S01]  /*66a0*/  IMAD.X R21, R13, 0x1, R9, P1 ;  /* 0x000000010d157824 */ /* 0x000fe200008e0609 */
[----:B------:R-:W-:-:S05]  /*66b0*/  IADD3 R12, P1, R23, R10, RZ ;  /* 0x0000000a170c7210 */ /* 0x000fca0007f3e0ff */
[----:B------:R-:W-:Y:S01]  /*66c0*/  IMAD.X R13, R13, 0x1, R11, P1 ;  /* 0x000000010d0d7824 */ /* 0x000fe200008e060b */
[----:B------:R-:W-:-:S04]  /*66d0*/  ISETP.GT.AND P1, PT, R4, 0x39, PT ;  /* 0x000000390400780c */ /* 0x000fc80003f24270 */
[----:B------:R-:W-:-:S13]  /*66e0*/  ISETP.GT.AND P5, PT, R3, RZ, P1 ;  /* 0x000000ff0300720c */ /* 0x000fda0000fa4270 */
[----:B------:R-:W-:Y:S01]  /*66f0*/  @P5 STG.E.U16 desc[UR38][R10.64+0x72], R85 ;  /* 0x000072550a005986 */ /* 0x000fe2000c101526 */
[----:B------:R-:W-:-:S13]  /*6700*/  ISETP.GT.AND P5, PT, R3, 0x8, P2 ;  /* 0x000000080300780c */ /* 0x000fda00017a4270 */
[----:B------:R-:W-:Y:S01]  /*6710*/  @P5 STG.E.U16 desc[UR38][R8.64+0x70], R86 ;  /* 0x0000705608005986 */ /* 0x000fe2000c101526 */
[----:B------:R-:W-:-:S13]  /*6720*/  ISETP.GT.AND P5, PT, R3, 0x8, P1 ;  /* 0x000000080300780c */ /* 0x000fda0000fa4270 */
[----:B------:R0:W-:Y:S01]  /*6730*/  @P5 STG.E.U16 desc[UR38][R8.64+0x72], R87 ;  /* 0x0000725708005986 */ /* 0x0001e2000c101526 */
[C---:B------:R-:W-:Y:S02]  /*6740*/  ISETP.GT.AND P5, PT, R3.reuse, 0x80, P6 ;  /* 0x000000800300780c */ /* 0x040fe400037a4270 */
[----:B------:R-:W-:-:S11]  /*6750*/  ISETP.GT.AND P6, PT, R3, 0x88, P6 ;  /* 0x000000880300780c */ /* 0x000fd600037c4270 */
[----:B------:R-:W-:Y:S01]  /*6760*/  @P5 STG.E.U16 desc[UR38][R12.64], R24 ;  /* 0x000000180c005986 */ /* 0x000fe2000c101526 */
[----:B------:R-:W-:-:S04]  /*6770*/  ISETP.GT.AND P5, PT, R4, 0x1, PT ;  /* 0x000000010400780c */ /* 0x000fc80003fa4270 */
[----:B------:R-:W-:-:S13]  /*6780*/  ISETP.GT.AND P5, PT, R3, 0x80, P5 ;  /* 0x000000800300780c */ /* 0x000fda0002fa4270 */
[----:B0-----:R-:W-:Y:S02]  /*6790*/  @P5 IMAD.MOV.U32 R8, RZ, RZ, R12 ;  /* 0x000000ffff085224 */ /* 0x001fe400078e000c */
[----:B------:R-:W-:-:S05]  /*67a0*/  @P5 IMAD.MOV.U32 R9, RZ, RZ, R13 ;  /* 0x000000ffff095224 */ /* 0x000fca00078e000d */
[----:B------:R0:W-:Y:S01]  /*67b0*/  @P5 STG.E.U16 desc[UR38][R8.64+0x2], R25 ;  /* 0x0000021908005986 */ /* 0x0001e2000c101526 */
[----:B------:R-:W-:-:S03]  /*67c0*/  ISETP.NE.AND P5, PT, R5, RZ, PT ;  /* 0x000000ff0500720c */ /* 0x000fc60003fa5270 */
[----:B------:R-:W-:Y:S01]  /*67d0*/  @P6 STG.E.U16 desc[UR38][R14.64], R26 ;  /* 0x0000001a0e006986 */ /* 0x000fe2000c101526 */
[----:B------:R-:W-:-:S04]  /*67e0*/  ISETP.GT.AND P6, PT, R4, 0x1, PT ;  /* 0x000000010400780c */ /* 0x000fc80003fc4270 */
[----:B------:R-:W-:-:S13]  /*67f0*/  ISETP.GT.AND P6, PT, R3, 0x88, P6 ;  /* 0x000000880300780c */ /* 0x000fda00037c4270 */
[----:B------:R-:W-:Y:S01]  /*6800*/  @P6 STG.E.U16 desc[UR38][R20.64+0x2], R27 ;  /* 0x0000021b14006986 */ /* 0x000fe2000c101526 */
[----:B------:R-:W-:-:S04]  /*6810*/  ISETP.GT.AND P6, PT, R4, 0x8, PT ;  /* 0x000000080400780c */ /* 0x000fc80003fc4270 */
[----:B------:R-:W-:-:S13]  /*6820*/  ISETP.GT.AND P6, PT, R3, 0x80, P6 ;  /* 0x000000800300780c */ /* 0x000fda00037c4270 */
[----:B0-----:R-:W-:Y:S02]  /*6830*/  @P6 IMAD.MOV.U32 R8, RZ, RZ, R12 ;  /* 0x000000ffff086224 */ /* 0x001fe400078e000c */
[----:B------:R-:W-:-:S05]  /*6840*/  @P6 IMAD.MOV.U32 R9, RZ, RZ, R13 ;  /* 0x000000ffff096224 */ /* 0x000fca00078e000d */
[----:B------:R0:W-:Y:S01]  /*6850*/  @P6 STG.E.U16 desc[UR38][R8.64+0x10], R28 ;  /* 0x0000101c08006986 */ /* 0x0001e2000c101526 */
[----:B------:R-:W-:-:S04]  /*6860*/  ISETP.GT.AND P6, PT, R4, 0x9, PT ;  /* 0x000000090400780c */ /* 0x000fc80003fc4270 */
[----:B------:R-:W-:-:S13]  /*6870*/  ISETP.GT.AND P6, PT, R3, 0x80, P6 ;  /* 0x000000800300780c */ /* 0x000fda00037c4270 */
[----:B0-----:R-:W-:Y:S02]  /*6880*/  @P6 IMAD.MOV.U32 R8, RZ, RZ, R12 ;  /* 0x000000ffff086224 */ /* 0x001fe400078e000c */
[----:B------:R-:W-:-:S05]  /*6890*/  @P6 IMAD.MOV.U32 R9, RZ, RZ, R13 ;  /* 0x000000ffff096224 */ /* 0x000fca00078e000d */
[----:B------:R0:W-:Y:S01]  /*68a0*/  @P6 STG.E.U16 desc[UR38][R8.64+0x12], R29 ;  /* 0x0000121d08006986 */ /* 0x0001e2000c101526 */
[----:B------:R-:W-:-:S04]  /*68b0*/  ISETP.GT.AND P6, PT, R4, 0x8, PT ;  /* 0x000000080400780c */ /* 0x000fc80003fc4270 */
[----:B------:R-:W-:-:S13]  /*68c0*/  ISETP.GT.AND P6, PT, R3, 0x88, P6 ;  /* 0x000000880300780c */ /* 0x000fda00037c4270 */
        /* <DEDUP_REMOVED lines=45> */
[----:B------:R-:W-:Y:S01]  /*6ba0*/  @P6 STG.E.U16 desc[UR38][R8.64+0x42], R41 ;  /* 0x0000422908006986 */ /* 0x000fe2000c101526 */
[----:B------:R-:W-:-:S04]  /*6bb0*/  ISETP.GT.AND P6, PT, R4, 0x20, PT ;  /* 0x000000200400780c */ /* 0x000fc80003fc4270 */
[----:B------:R-:W-:-:S13]  /*6bc0*/  ISETP.GT.AND P6, PT, R3, 0x88, P6 ;  /* 0x000000880300780c */ /* 0x000fda00037c4270 */
[----:B------:R-:W-:Y:S01]  /*6bd0*/  @P6 STG.E.U16 desc[UR38][R6.64+0x40], R42 ;  /* 0x0000402a06006986 */ /* 0x000fe2000c101526 */
[----:B------:R-:W-:-:S04]  /*6be0*/  ISETP.GT.AND P6, PT, R4, 0x21, PT ;  /* 0x000000210400780c */ /* 0x000fc80003fc4270 */
[----:B------:R-:W-:-:S13]  /*6bf0*/  ISETP.GT.AND P6, PT, R3, 0x88, P6 ;  /* 0x000000880300780c */ /* 0x000fda00037c4270 */
[----:B------:R-:W-:Y:S02]  /*6c00*/  @P6 IMAD.MOV.U32 R4, RZ, RZ, R6 ;  /* 0x000000ffff046224 */ /* 0x000fe400078e0006 */
[----:B------:R-:W-:-:S05]  /*6c10*/  @P6 IMAD.MOV.U32 R5, RZ, RZ, R7 ;  /* 0x000000ffff056224 */ /* 0x000fca00078e0007 */
[----:B------:R0:W-:Y:S01]  /*6c20*/  @P6 STG.E.U16 desc[UR38][R4.64+0x42], R43 ;  /* 0x0000422b04006986 */ /* 0x0001e2000c101526 */
[C---:B------:R-:W-:Y:S02]  /*6c30*/  ISETP.GT.AND P6, PT, R3.reuse, 0x80, P5 ;  /* 0x000000800300780c */ /* 0x040fe40002fc4270 */
[----:B------:R-:W-:-:S11]  /*6c40*/  ISETP.GT.AND P5, PT, R3, 0x88, P5 ;  /* 0x000000880300780c */ /* 0x000fd60002fa4270 */
[----:B0-----:R-:W-:Y:S02]  /*6c50*/  @P6 IMAD.MOV.U32 R4, RZ, RZ, R12 ;  /* 0x000000ffff046224 */ /* 0x001fe400078e000c */
[----:B------:R-:W-:-:S05]  /*6c60*/  @P6 IMAD.MOV.U32 R5, RZ, RZ, R13 ;  /* 0x000000ffff056224 */ /* 0x000fca00078e000d */
[----:B------:R0:W-:Y:S01]  /*6c70*/  @P6 STG.E.U16 desc[UR38][R4.64+0x50], R44 ;  /* 0x0000502c04006986 */ /* 0x0001e2000c101526 */
[C---:B------:R-:W-:Y:S02]  /*6c80*/  ISETP.GT.AND P6, PT, R3.reuse, 0x80, P4 ;  /* 0x000000800300780c */ /* 0x040fe400027c4270 */
[----:B------:R-:W-:-:S11]  /*6c90*/  ISETP.GT.AND P4, PT, R3, 0x88, P4 ;  /* 0x000000880300780c */ /* 0x000fd60002784270 */
[----:B0-----:R-:W-:Y:S02]  /*6ca0*/  @P6 IMAD.MOV.U32 R4, RZ, RZ, R12 ;  /* 0x000000ffff046224 */ /* 0x001fe400078e000c */
[----:B------:R-:W-:-:S05]  /*6cb0*/  @P6 IMAD.MOV.U32 R5, RZ, RZ, R13 ;  /* 0x000000ffff056224 */ /* 0x000fca00078e000d */
[----:B------:R0:W-:Y:S02]  /*6cc0*/  @P6 STG.E.U16 desc[UR38][R4.64+0x52], R45 ;  /* 0x0000522d04006986 */ /* 0x0001e4000c101526 */
[----:B0-----:R-:W-:Y:S02]  /*6cd0*/  @P5 IMAD.MOV.U32 R4, RZ, RZ, R6 ;  /* 0x000000ffff045224 */ /* 0x001fe400078e0006 */
[----:B------:R-:W-:-:S05]  /*6ce0*/  @P5 IMAD.MOV.U32 R5, RZ, RZ, R7 ;  /* 0x000000ffff055224 */ /* 0x000fca00078e0007 */
[----:B------:R0:W-:Y:S01]  /*6cf0*/  @P5 STG.E.U16 desc[UR38][R4.64+0x50], R46 ;  /* 0x0000502e04005986 */ /* 0x0001e2000c101526 */
[C---:B------:R-:W-:Y:S02]  /*6d00*/  ISETP.GT.AND P5, PT, R3.reuse, 0x80, P3 ;  /* 0x000000800300780c */ /* 0x040fe40001fa4270 */
[----:B------:R-:W-:Y:S01]  /*6d10*/  ISETP.GT.AND P3, PT, R3, 0x88, P3 ;  /* 0x000000880300780c */ /* 0x000fe20001f64270 */
        /* <DEDUP_REMOVED lines=17> */
[----:B------:R0:W-:Y:S02]  /*6e30*/  @P3 STG.E.U16 desc[UR38][R4.64+0x60], R50 ;  /* 0x0000603204003986 */ /* 0x0001e4000c101526 */
[----:B0-----:R-:W-:Y:S02]  /*6e40*/  @P0 IMAD.MOV.U32 R4, RZ, RZ, R6 ;  /* 0x000000ffff040224 */ /* 0x001fe400078e0006 */
[----:B------:R-:W-:-:S05]  /*6e50*/  @P0 IMAD.MOV.U32 R5, RZ, RZ, R7 ;  /* 0x000000ffff050224 */ /* 0x000fca00078e0007 */
[----:B------:R0:W-:Y:S02]  /*6e60*/  @P0 STG.E.U16 desc[UR38][R4.64+0x62], R51 ;  /* 0x0000623304000986 */ /* 0x0001e4000c101526 */
[----:B0-----:R-:W-:Y:S02]  /*6e70*/  @P5 IMAD.MOV.U32 R4, RZ, RZ, R12 ;  /* 0x000000ffff045224 */ /* 0x001fe400078e000c */
[----:B------:R-:W-:-:S05]  /*6e80*/  @P5 IMAD.MOV.U32 R5, RZ, RZ, R13 ;  /* 0x000000ffff055224 */ /* 0x000fca00078e000d */
[----:B------:R0:W-:Y:S04]  /*6e90*/  @P5 STG.E.U16 desc[UR38][R4.64+0x70], R52 ;  /* 0x0000703404005986 */ /* 0x0001e8000c101526 */
[----:B------:R1:W-:Y:S01]  /*6ea0*/  @P4 STG.E.U16 desc[UR38][R12.64+0x72], R53 ;  /* 0x000072350c004986 */ /* 0x0003e2000c101526 */
[----:B0-----:R-:W-:Y:S02]  /*6eb0*/  @P2 IMAD.MOV.U32 R4, RZ, RZ, R6 ;  /* 0x000000ffff042224 */ /* 0x001fe400078e0006 */
[----:B------:R-:W-:-:S05]  /*6ec0*/  @P2 IMAD.MOV.U32 R5, RZ, RZ, R7 ;  /* 0x000000ffff052224 */ /* 0x000fca00078e0007 */
[----:B------:R1:W-:Y:S04]  /*6ed0*/  @P2 STG.E.U16 desc[UR38][R4.64+0x70], R54 ;  /* 0x0000703604002986 */ /* 0x0003e8000c101526 */
[----:B------:R1:W-:Y:S02]  /*6ee0*/  @P1 STG.E.U16 desc[UR38][R6.64+0x72], R55 ;  /* 0x0000723706001986 */ /* 0x0003e4000c101526 */
.L_x_157:
[----:B------:R-:W-:Y:S05]  /*6ef0*/  BSYNC B0 ;  /* 0x0000000000007941 */ /* 0x000fea0003800000 */
.L_x_33:
[----:B------:R-:W-:Y:S01]  /*6f00*/  IADD3 R16, P0, R16, UR36, RZ ;  /* 0x0000002410107c10 */ /* 0x000fe2000ff1e0ff */
[----:B------:R-:W-:Y:S01]  /*6f10*/  ULDC.64 UR4, c[0x0][0x650] ;  /* 0x0001940000047ab9 */ /* 0x000fe20000000a00 */
[----:B------:R-:W-:Y:S01]  /*6f20*/  PRMT R3, RZ, 0x7610, R3 ;  /* 0x00007610ff037816 */ /* 0x000fe20000000003 */
[----:B------:R-:W-:Y:S01]  /*6f30*/  IMAD.MOV.U32 R102, RZ, RZ, -0x1 ;  /* 0xffffffffff667424 */ /* 0x000fe200078e00ff */
[----:B------:R-:W-:Y:S01]  /*6f40*/  IADD3.X R17, R17, UR42, RZ, P0, !PT ;  /* 0x0000002a11117c10 */ /* 0x000fe200087fe4ff */
[----:B------:R-:W-:Y:S01]  /*6f50*/  IMAD.MOV.U32 R23, RZ, RZ, -0x1 ;  /* 0xffffffffff177424 */ /* 0x000fe200078e00ff */
[----:B------:R-:W-:-:S04]  /*6f60*/  ISETP.GE.U32.AND P0, PT, R16, UR4, PT ;  /* 0x0000000410007c0c */ /* 0x000fc8000bf06070 */
[----:B------:R-:W-:-:S13]  /*6f70*/  ISETP.GE.U32.AND.EX P0, PT, R17, UR5, PT, P0 ;  /* 0x0000000511007c0c */ /* 0x000fda000bf06100 */
[----:B------:R-:W-:Y:S05]  /*6f80*/  @P0 BRA `(.L_x_158) ;  /* 0x0000000400500947 */ /* 0x000fea0003800000 */
[----:B0-----:R-:W0:Y:S01]  /*6f90*/  LDC.64 R10, c[0x0][0x628] ;  /* 0x00018a00ff0a7b82 */ /* 0x001e220000000a00 */
[----:B-1----:R-:W1:Y:S01]  /*6fa0*/  S2R R12, SR_CTAID.X ;  /* 0x00000000000c7919 */ /* 0x002e620000002500 */
[----:B----4-:R-:W-:Y:S02]  /*6fb0*/  IMAD.MOV.U32 R8, RZ, RZ, R16 ;  /* 0x000000ffff087224 */ /* 0x010fe400078e0010 */
[----:B------:R-:W-:Y:S01]  /*6fc0*/  IMAD.MOV.U32 R9, RZ, RZ, R17 ;  /* 0x000000ffff097224 */ /* 0x000fe200078e0011 */
[----:B------:R-:W4:Y:S03]  /*6fd0*/  S2R R20, SR_CTAID.Y ;  /* 0x0000000000147919 */ /* 0x000f260000002600 */
[----:B------:R-:W1:Y:S08]  /*6fe0*/  LDC R0, c[0x0][0x630] ;  /* 0x00018c00ff007b82 */ /* 0x000e700000000800 */
[----:B------:R-:W1:Y:S01]  /*6ff0*/  LDC.64 R14, c[0x0][0x620] ;  /* 0x00018800ff0e7b82 */ /* 0x000e620000000a00 */
[----:B0-----:R-:W-:-:S04]  /*7000*/  ISETP.NE.U32.AND P0, PT, R10, RZ, PT ;  /* 0x000000ff0a00720c */ /* 0x001fc80003f05070 */
[----:B------:R-:W-:-:S13]  /*7010*/  ISETP.NE.AND.EX P0, PT, R11, RZ, PT, P0 ;  /* 0x000000ff0b00720c */ /* 0x000fda0003f05300 */
[----:B-1--4-:R-:W-:Y:S05]  /*7020*/  @!P0 BRA `(.L_x_159) ;  /* 0x0000000000288947 */ /* 0x012fea0003800000 */
        /* <DEDUP_REMOVED lines=10> */
.L_x_159:
[-CC-:B------:R-:W-:Y:S01]  /*70d0*/  SHF.R.U64 R23, R8, R0.reuse, R9.reuse ;  /* 0x0000000008177219 */ /* 0x180fe20000001209 */
[----:B------:R-:W0:Y:S01]  /*70e0*/  LDC.64 R26, c[0x0][0x640] ;  /* 0x00019000ff1a7b82 */ /* 0x000e220000000a00 */
[----:B------:R-:W-:Y:S01]  /*70f0*/  SHF.R.U32.HI R0, RZ, R0, R9 ;  /* 0x00000000ff007219 */ /* 0x000fe20000011609 */
[----:B------:R-:W-:Y:S01]  /*7100*/  ULDC UR4, c[0x0][0x150] ;  /* 0x0000540000047ab9 */ /* 0x000fe20000000800 */
[----:B------:R-:W-:Y:S02]  /*7110*/  IADD3 R3, P0, RZ, -R23, RZ ;  /* 0x80000017ff037210 */ /* 0x000fe40007f1e0ff */
[----:B------:R-:W-:-:S03]  /*7120*/  I2FP.F32.U32 R7, R12 ;  /* 0x0000000c00077245 */ /* 0x000fc60000201000 */
[----:B------:R-:W1:Y:S01]  /*7130*/  LDC R6, c[0x0][0x618] ;  /* 0x00018600ff067b82 */ /* 0x000e620000000800 */
[----:B------:R-:W-:Y:S02]  /*7140*/  IMAD.X R5, RZ, RZ, ~R0, P0 ;  /* 0x000000ffff057224 */ /* 0x000fe400000e0e00 */
[----:B------:R-:W-:Y:S01]  /*7150*/  FMUL R7, R7, UR4 ;  /* 0x0000000407077c20 */ /* 0x000fe20008400000 */
[----:B------:R-:W-:Y:S01]  /*7160*/  ULDC UR4, c[0x0][0x154] ;  /* 0x0000550000047ab9 */ /* 0x000fe20000000800 */
[-C--:B------:R-:W-:Y:S02]  /*7170*/  IMAD R0, R5, R14.reuse, RZ ;  /* 0x0000000e05007224 */ /* 0x080fe400078e02ff */
[C---:B------:R-:W-:Y:S01]  /*7180*/  IMAD.WIDE.U32 R4, R3.reuse, R14, R16 ;  /* 0x0000000e03047225 */ /* 0x040fe200078e0010 */
[----:B------:R-:W4:Y:S01]  /*7190*/  LDC R8, c[0x0][0x608] ;  /* 0x00018200ff087b82 */ /* 0x000f220000000800 */
[----:B------:R-:W2:Y:S02]  /*71a0*/  F2I.U32.TRUNC.NTZ R7, R7 ;  /* 0x0000000700077305 */ /* 0x000ea4000020f000 */
[----:B------:R-:W-:Y:S01]  /*71b0*/  IMAD R3, R3, R15, R0 ;  /* 0x0000000f03037224 */ /* 0x000fe200078e0200 */
[----:B------:R-:W-:-:S03]  /*71c0*/  I2FP.F32.U32 R0, R20 ;  /* 0x0000001400007245 */ /* 0x000fc60000201000 */
[----:B------:R-:W-:Y:S01]  /*71d0*/  IMAD.IADD R3, R5, 0x1, R3 ;  /* 0x0000000105037824 */ /* 0x000fe200078e0203 */
[----:B------:R-:W3:Y:S01]  /*71e0*/  LDC R11, c[0x0][0x658] ;  /* 0x00019600ff0b7b82 */ /* 0x000ee20000000800 */
[----:B0-----:R-:W-:-:S04]  /*71f0*/  ISETP.NE.U32.AND P0, PT, R26, RZ, PT ;  /* 0x000000ff1a00720c */ /* 0x001fc80003f05070 */
[----:B------:R-:W-:-:S03]  /*7200*/  ISETP.NE.AND.EX P0, PT, R27, RZ, PT, P0 ;  /* 0x000000ff1b00720c */ /* 0x000fc60003f05300 */
[----:B------:R-:W0:Y:S01]  /*7210*/  LDC R9, c[0x0][0x144] ;  /* 0x00005100ff097b82 */ /* 0x000e220000000800 */
[-C--:B-1----:R-:W-:Y:S01]  /*7220*/  SHF.R.U64 R10, R4, R6.reuse, R3 ;  /* 0x00000006040a7219 */ /* 0x082fe20000001203 */
[----:B--2---:R-:W-:Y:S01]  /*7230*/  IMAD.MOV R7, RZ, RZ, -R7 ;  /* 0x000000ffff077224 */ /* 0x004fe200078e0a07 */
[----:B------:R-:W-:Y:S01]  /*7240*/  SHF.R.U32.HI R3, RZ, R6, R3 ;  /* 0x00000006ff037219 */ /* 0x000fe20000011603 */
[----:B------:R-:W-:-:S04]  /*7250*/  FMUL R6, R0, UR4 ;  /* 0x0000000400067c20 */ /* 0x000fc80008400000 */
[----:B------:R-:W1:Y:S01]  /*7260*/  LDC R21, c[0x0][0x148] ;  /* 0x00005200ff157b82 */ /* 0x000e620000000800 */
[----:B------:R2:W0:Y:S01]  /*7270*/  F2I.U32.TRUNC.NTZ R14, R6 ;  /* 0x00000006000e7305 */ /* 0x000422000020f000 */
[-CC-:B----4-:R-:W-:Y:S02]  /*7280*/  SHF.R.U64 R13, R10, R8.reuse, R3.reuse ;  /* 0x000000080a0d7219 */ /* 0x190fe40000001203 */
[----:B------:R-:W-:-:S04]  /*7290*/  SHF.R.U32.HI R0, RZ, R8, R3 ;  /* 0x00000008ff007219 */ /* 0x000fc80000011603 */
[----:B------:R-:W4:Y:S01]  /*72a0*/  LDC R24, c[0x0][0x600] ;  /* 0x00018000ff187b82 */ /* 0x000f220000000800 */
[-CC-:B---3--:R-:W-:Y:S02]  /*72b0*/  SHF.R.U64 R15, R13, R11.reuse, R0.reuse ;  /* 0x0000000b0d0f7219 */ /* 0x188fe40000001200 */
[----:B------:R-:W-:-:S03]  /*72c0*/  SHF.R.U32.HI R5, RZ, R11, R0 ;  /* 0x0000000bff057219 */ /* 0x000fc60000011600 */
[----:B------:R-:W-:Y:S02]  /*72d0*/  IMAD.MOV.U32 R4, RZ, RZ, R15 ;  /* 0x000000ffff047224 */ /* 0x000fe400078e000f */
[----:B------:R-:W3:Y:S01]  /*72e0*/  LDC R28, c[0x0][0x648] ;  /* 0x00019200ff1c7b82 */ /* 0x000ee20000000800 */
[----:B0-----:R-:W-:-:S07]  /*72f0*/  IMAD R25, R9, R7, R12 ;  /* 0x0000000709197224 */ /* 0x001fce00078e020c */
[----:B------:R-:W0:Y:S08]  /*7300*/  LDC R29, c[0x0][0x638] ;  /* 0x00018e00ff1d7b82 */ /* 0x000e300000000800 */
[----:B------:R-:W0:Y:S01]  /*7310*/  LDC R30, c[0x0][0x610] ;  /* 0x00018400ff1e7b82 */ /* 0x000e220000000800 */
[----:B-12-4-:R-:W-:Y:S05]  /*7320*/  @!P0 BRA `(.L_x_160) ;  /* 0x0000000000288947 */ /* 0x016fea0003800000 */
[----:B------:R-:W1:Y:S02]  /*7330*/  LDC R0, c[0x0][0x64c] ;  /* 0x00019300ff007b82 */ /* 0x000e640000000800 */
[----:B-1----:R-:W-:-:S05]  /*7340*/  IADD3 R3, P0, R15, R0, RZ ;  /* 0x000000000f037210 */ /* 0x002fca0007f1e0ff */
        /* <DEDUP_REMOVED lines=8> */
.L_x_160:
[----:B------:R-:W-:Y:S01]  /*73d0*/  ISETP.NE.AND P0, PT, R2, 0x1, PT ;  /* 0x000000010200780c */ /* 0x000fe20003f05270 */
[----:B------:R-:W-:Y:S01]  /*73e0*/  IMAD.MOV R14, RZ, RZ, -R14 ;  /* 0x000000ffff0e7224 */ /* 0x000fe200078e0a0e */
[----:B---3--:R-:W-:Y:S01]  /*73f0*/  SHF.R.U64 R0, R4, R28, R5 ;  /* 0x0000001c04007219 */ /* 0x008fe20000001205 */
[----:B------:R-:W-:Y:S01]  /*7400*/  VIADD R5, R24, 0xffffffff ;  /* 0xffffffff18057836 */ /* 0x000fe20000000000 */
[----:B------:R-:W-:-:S03]  /*7410*/  LOP3.LUT R3, R13, R100, RZ, 0xc0, !PT ;  /* 0x000000640d037212 */ /* 0x000fc600078ec0ff */
[----:B------:R-:W-:Y:S01]  /*7420*/  IMAD.MOV R4, RZ, RZ, -R0 ;  /* 0x000000ffff047224 */ /* 0x000fe200078e0a00 */
[----:B------:R-:W-:Y:S01]  /*7430*/  LOP3.LUT R10, R10, R5, RZ, 0xc0, !PT ;  /* 0x000000050a0a7212 */ /* 0x000fe200078ec0ff */
[----:B------:R-:W-:Y:S02]  /*7440*/  IMAD R0, R96, R0, R3 ;  /* 0x0000000060007224 */ /* 0x000fe400078e0203 */
[----:B0-----:R-:W-:Y:S02]  /*7450*/  IMAD R3, R4, R29, R15 ;  /* 0x0000001d04037224 */ /* 0x001fe400078e020f */
[----:B------:R-:W-:Y:S02]  /*7460*/  @P0 IMAD R25, R21, R14, R20 ;  /* 0x0000000e15190224 */ /* 0x000fe400078e0214 */
[----:B------:R-:W-:Y:S02]  /*7470*/  IMAD R5, R3, R24, R10 ;  /* 0x0000001803057224 */ /* 0x000fe400078e020a */
[----:B------:R-:W-:-:S02]  /*7480*/  IMAD R0, R0, R30, R25 ;  /* 0x0000001e00007224 */ /* 0x000fc400078e0219 */
[----:B------:R-:W-:-:S03]  /*7490*/  IMAD.MOV.U32 R4, RZ, RZ, 0x1 ;  /* 0x00000001ff047424 */ /* 0x000fc600078e00ff */
[----:B------:R-:W-:Y:S02]  /*74a0*/  SEL R102, R5, R0, !P0 ;  /* 0x0000000005667207 */ /* 0x000fe40004000000 */
[----:B------:R-:W-:Y:S02]  /*74b0*/  PRMT R3, R4, 0x7610, R3 ;  /* 0x0000761004037816 */ /* 0x000fe40000000003 */
[----:B------:R-:W-:-:S07]  /*74c0*/  SEL R0, R0, R5, !P0 ;  /* 0x0000000500007207 */ /* 0x000fce0004000000 */
.L_x_158:
[----:B------:R-:W-:Y:S01]  /*74d0*/  LOP3.LUT P0, RZ, R3, 0xff, RZ, 0xc0, !PT ;  /* 0x000000ff03ff7812 */ /* 0x000fe2000780c0ff */
[----:B------:R-:W-:-:S12]  /*74e0*/  IMAD.MOV.U32 R109, RZ, RZ, R0 ;  /* 0x000000ffff6d7224 */ /* 0x000fd800078e0000 */
[----:B------:R-:W-:Y:S05]  /*74f0*/  @P0 BRA `(.L_x_161) ;  /* 0xffffffa0002c0947 */ /* 0x000fea000383ffff */
[----:B------:R-:W-:Y:S05]  /*7500*/  EXIT ;  /* 0x000000000000794d */ /* 0x000fea0003800000 */
.L_x_8:
        /* <DEDUP_REMOVED lines=26> */
.L_x_163:
[----:B------:R-:W0:Y:S01]  /*76b0*/  LDC.64 R30, c[0x0][0x640] ;  /* 0x00019000ff1e7b82 */ /* 0x000e220000000a00 */
[-CC-:B------:R-:W-:Y:S01]  /*76c0*/  SHF.R.U64 R21, R14, R8.reuse, R15.reuse ;  /* 0x000000080e157219 */ /* 0x180fe2000000120f */
[----:B------:R-:W-:Y:S01]  /*76d0*/  IMAD.MOV.U32 R27, RZ, RZ, 0x1 ;  /* 0x00000001ff1b7424 */ /* 0x000fe200078e00ff */
[----:B------:R-:W-:Y:S02]  /*76e0*/  SHF.R.U32.HI R7, RZ, R8, R15 ;  /* 0x00000008ff077219 */ /* 0x000fe4000001160f */
[----:B------:R-:W-:-:S03]  /*76f0*/  IADD3 R13, P0, RZ, -R21, RZ ;  /* 0x80000015ff0d7210 */ /* 0x000fc60007f1e0ff */
[----:B------:R-:W1:Y:S02]  /*7700*/  LDC R12, c[0x0][0x618] ;  /* 0x00018600ff0c7b82 */ /* 0x000e640000000800 */
[----:B------:R-:W-:Y:S02]  /*7710*/  IMAD.X R7, RZ, RZ, ~R7, P0 ;  /* 0x000000ffff077224 */ /* 0x000fe400000e0e07 */
[----:B------:R-:W-:-:S04]  /*7720*/  IMAD.WIDE.U32 R10, R13, R22, R16 ;  /* 0x000000160d0a7225 */ /* 0x000fc800078e0010 */
[----:B------:R-:W2:Y:S01]  /*7730*/  LDC R14, c[0x0][0x608] ;  /* 0x00018200ff0e7b82 */ /* 0x000ea20000000800 */
[----:B------:R-:W-:-:S04]  /*7740*/  IMAD R8, R7, R22, RZ ;  /* 0x0000001607087224 */ /* 0x000fc800078e02ff */
[----:B------:R-:W-:-:S03]  /*7750*/  IMAD R7, R13, R23, R8 ;  /* 0x000000170d077224 */ /* 0x000fc600078e0208 */
[----:B------:R-:W3:Y:S01]  /*7760*/  LDC R28, c[0x0][0x658] ;  /* 0x00019600ff1c7b82 */ /* 0x000ee20000000800 */
[----:B------:R-:W-:Y:S01]  /*7770*/  IMAD.IADD R7, R11, 0x1, R7 ;  /* 0x000000010b077824 */ /* 0x000fe200078e0207 */
[----:B0-----:R-:W-:Y:S01]  /*7780*/  ISETP.NE.U32.AND P0, PT, R30, RZ, PT ;  /* 0x000000ff1e00720c */ /* 0x001fe20003f05070 */
[----:B------:R-:W-:-:S03]  /*7790*/  IMAD.MOV.U32 R11, RZ, RZ, -0x1 ;  /* 0xffffffffff0b7424 */ /* 0x000fc600078e00ff */
        /* <DEDUP_REMOVED lines=8> */
[-C--:B---3--:R-:W-:Y:S02]  /*7820*/  SHF.L.U32 R10, R11, R28.reuse, RZ ;  /* 0x0000001c0b0a7219 */ /* 0x088fe400000006ff */
[--C-:B------:R-:W-:Y:S02]  /*7830*/  SHF.R.U64 R26, R22, R28, R7.reuse ;  /* 0x0000001c161a7219 */ /* 0x100fe40000001207 */
[----:B------:R-:W-:Y:S02]  /*7840*/  LOP3.LUT R29, RZ, R10, RZ, 0x33, !PT ;  /* 0x0000000aff1d7212 */ /* 0x000fe400078e33ff */
[----:B------:R-:W-:Y:S01]  /*7850*/  SHF.R.U32.HI R11, RZ, R28, R7 ;  /* 0x0000001cff0b7219 */ /* 0x000fe20000011607 */
[----:B------:R-:W3:Y:S01]  /*7860*/  LDC R32, c[0x0][0x610] ;  /* 0x00018400ff207b82 */ /* 0x000ee20000000800 */
[----:B------:R-:W-:Y:S01]  /*7870*/  IMAD.MOV.U32 R10, RZ, RZ, R26 ;  /* 0x000000ffff0a7224 */ /* 0x000fe200078e001a */
[----:B------:R-:W-:Y:S06]  /*7880*/  @!P0 BRA `(.L_x_164) ;  /* 0x0000000000288947 */ /* 0x000fec0003800000 */
        /* <DEDUP_REMOVED lines=10> */
.L_x_164:
[----:B------:R-:W-:Y:S02]  /*7930*/  ISETP.NE.AND P0, PT, R2, 0x1, PT ;  /* 0x000000010200780c */ /* 0x000fe40003f05270 */
[----:B-1----:R-:W-:Y:S01]  /*7940*/  SHF.R.U64 R8, R10, R8, R11 ;  /* 0x000000080a087219 */ /* 0x002fe2000000120b */
[----:B0-----:R-:W-:Y:S01]  /*7950*/  VIADD R11, R23, 0xffffffff ;  /* 0xffffffff170b7836 */ /* 0x001fe20000000000 */
[----:B------:R-:W-:Y:S02]  /*7960*/  SHF.L.U32 R27, R27, R28, RZ ;  /* 0x0000001c1b1b7219 */ /* 0x000fe400000006ff */
[----:B------:R-:W-:Y:S01]  /*7970*/  LOP3.LUT R5, R22, R29, RZ, 0xc0, !PT ;  /* 0x0000001d16057212 */ /* 0x000fe200078ec0ff */
[----:B------:R-:W-:-:S04]  /*7980*/  IMAD.MOV R7, RZ, RZ, -R8 ;  /* 0x000000ffff077224 */ /* 0x000fc800078e0a08 */
[----:B------:R-:W-:Y:S02]  /*7990*/  IMAD R5, R27, R8, R5 ;  /* 0x000000081b057224 */ /* 0x000fe400078e0205 */
[----:B------:R-:W-:Y:S01]  /*79a0*/  @P0 IMAD R6, R9, R24, R4 ;  /* 0x0000001809060224 */ /* 0x000fe200078e0204 */
[----:B------:R-:W-:Y:S01]  /*79b0*/  LOP3.LUT R9, R20, R11, RZ, 0xc0, !PT ;  /* 0x0000000b14097212 */ /* 0x000fe200078ec0ff */
[----:B--2---:R-:W-:Y:S02]  /*79c0*/  IMAD R4, R7, R25, R26 ;  /* 0x0000001907047224 */ /* 0x004fe400078e021a */
[----:B---3--:R-:W-:Y:S02]  /*79d0*/  IMAD R6, R5, R32, R6 ;  /* 0x0000002005067224 */ /* 0x008fe400078e0206 */
[----:B------:R-:W-:Y:S02]  /*79e0*/  IMAD R5, R4, R23, R9 ;  /* 0x0000001704057224 */ /* 0x000fe400078e0209 */
[----:B------:R-:W-:-:S02]  /*79f0*/  IMAD.MOV.U32 R8, RZ, RZ, 0x1 ;  /* 0x00000001ff087424 */ /* 0x000fc400078e00ff */
[----:B------:R-:W-:Y:S01]  /*7a00*/  IMAD.MOV.U32 R7, RZ, RZ, R21 ;  /* 0x000000ffff077224 */ /* 0x000fe200078e0015 */
[----:B------:R-:W-:Y:S02]  /*7a10*/  SEL R19, R5, R6, !P0 ;  /* 0x0000000605137207 */ /* 0x000fe40004000000 */
[----:B------:R-:W-:-:S07]  /*7a20*/  SEL R12, R6, R5, !P0 ;  /* 0x00000005060c7207 */ /* 0x000fce0004000000 */
.L_x_162:
[----:B------:R-:W-:-:S08]  /*7a30*/  NOP ;  /* 0x0000000000007918 */ /* 0x000fd00000000000 */
[----:B------:R-:W0:-:S00]  /*7a40*/  USETMAXREG.DEALLOC.CTAPOOL 0x28 ;  /* 0x00000028000079c8 */ /* 0x000e0000080e0500 */
[----:B0-----:R-:W-:-:S13]  /*7a50*/  ISETP.NE.AND P0, PT, R3, RZ, PT ;  /* 0x000000ff0300720c */ /* 0x001fda0003f05270 */
[----:B------:R-:W-:Y:S05]  /*7a60*/  @P0 EXIT ;  /* 0x000000000000094d */ /* 0x000fea0003800000 */
[----:B------:R-:W-:Y:S01]  /*7a70*/  LOP3.LUT P0, RZ, R8, 0xff, RZ, 0xc0, !PT ;  /* 0x000000ff08ff7812 */ /* 0x000fe2000780c0ff */
[----:B------:R-:W-:Y:S02]  /*7a80*/  IMAD.MOV.U32 R3, RZ, RZ, 0x1 ;  /* 0x00000001ff037424 */ /* 0x000fe400078e00ff */
[----:B------:R-:W-:-:S10]  /*7a90*/  IMAD.MOV.U32 R13, RZ, RZ, RZ ;  /* 0x000000ffff0d7224 */ /* 0x000fd400078e00ff */
[----:B------:R-:W-:Y:S05]  /*7aa0*/  @!P0 BRA `(.L_x_165) ;  /* 0x0000000c00648947 */ /* 0x000fea0003800000 */
[----:B------:R-:W0:Y:S01]  /*7ab0*/  LDC R3, c[0x0][0x28c] ;  /* 0x0000a300ff037b82 */ /* 0x000e220000000800 */
[----:B------:R-:W-:Y:S01]  /*7ac0*/  ULDC UR5, c[0x0][0x658] ;  /* 0x0001960000057ab9 */ /* 0x000fe20000000800 */
[----:B------:R-:W-:Y:S01]  /*7ad0*/  UMOV UR10, 0xffffffff ;  /* 0xffffffff000a7882 */ /* 0x000fe20000000000 */
[----:B------:R-:W-:Y:S01]  /*7ae0*/  UMOV UR11, 0x1 ;  /* 0x00000001000b7882 */ /* 0x000fe20000000000 */
[----:B------:R-:W-:Y:S01]  /*7af0*/  USHF.L.U32 UR10, UR10, UR5, URZ ;  /* 0x000000050a0a7299 */ /* 0x000fe2000800063f */
[----:B------:R-:W-:Y:S01]  /*7b00*/  BSSY B0, `(.L_x_165) ;  /* 0x00000d3000007945 */ /* 0x000fe20003800000 */
[----:B------:R-:W-:Y:S01]  /*7b10*/  IMAD.MOV.U32 R11, RZ, RZ, 0x1 ;  /* 0x00000001ff0b7424 */ /* 0x000fe200078e00ff */
[----:B------:R-:W-:Y:S01]  /*7b20*/  LOP3.LUT R10, R18, 0x2, RZ, 0xfc, !PT ;  /* 0x00000002120a7812 */ /* 0x000fe200078efcff */
[----:B------:R-:W1:Y:S01]  /*7b30*/  S2UR UR9, SR_CgaCtaId ;  /* 0x00000000000979c3 */ /* 0x000e620000008800 */
[----:B------:R-:W-:Y:S01]  /*7b40*/  ULOP3.LUT UR13, URZ, UR10, URZ, 0x33, !UPT ;  /* 0x0000000a3f0d7292 */ /* 0x000fe2000f8e333f */
[----:B------:R-:W-:Y:S01]  /*7b50*/  IMAD.MOV.U32 R13, RZ, RZ, RZ ;  /* 0x000000ffff0d7224 */ /* 0x000fe200078e00ff */
[----:B------:R-:W-:Y:S01]  /*7b60*/  ULDC UR4, c[0x0][0x600] ;  /* 0x0001800000047ab9 */ /* 0x000fe20000000800 */
[----:B------:R-:W-:Y:S01]  /*7b70*/  UMOV UR18, 0x5 ;  /* 0x0000000500127882 */ /* 0x000fe20000000000 */
[----:B------:R-:W-:-:S02]  /*7b80*/  UIADD3 UR4, UR4, -0x1, URZ ;  /* 0xffffffff04047890 */ /* 0x000fc4000fffe03f */
[----:B------:R-:W-:Y:S01]  /*7b90*/  USHF.L.U32 UR5, UR11, UR5, URZ ;  /* 0x000000050b057299 */ /* 0x000fe2000800063f */
[----:B------:R-:W-:Y:S01]  /*7ba0*/  ULDC.64 UR24, c[0x0][0x198] ;  /* 0x0000660000187ab9 */ /* 0x000fe20000000a00 */
[----:B0-----:R-:W-:-:S05]  /*7bb0*/  VIADD R3, R3, 0x1f ;  /* 0x0000001f03037836 */ /* 0x001fca0000000000 */
[----:B------:R-:W-:Y:S01]  /*7bc0*/  SHF.R.S32.HI R4, RZ, 0x1f, R3 ;  /* 0x0000001fff047819 */ /* 0x000fe20000011403 */
[----:B-1----:R-:W-:-:S03]  /*7bd0*/  ULOP3.LUT UR8, UR9, 0x1, URZ, 0xc0, !UPT ;  /* 0x0000000109087892 */ /* 0x002fc6000f8ec03f */
[----:B------:R-:W-:Y:S01]  /*7be0*/  LEA.HI R4, R4, R3, RZ, 0x5 ;  /* 0x0000000304047211 */ /* 0x000fe200078f28ff */
[----:B------:R-:W-:Y:S01]  /*7bf0*/  USHF.R.U32.HI UR26, URZ, 0x1, UR9 ;  /* 0x000000013f1a7899 */ /* 0x000fe20008011609 */
[----:B------:R-:W-:Y:S01]  /*7c00*/  IMAD.MOV.U32 R3, RZ, RZ, 0x1 ;  /* 0x00000001ff037424 */ /* 0x000fe200078e00ff */
[----:B------:R-:W-:Y:S01]  /*7c10*/  USHF.L.U32 UR6, UR9, 0x5, URZ ;  /* 0x0000000509067899 */ /* 0x000fe2000800063f */
[----:B------:R-:W-:Y:S01]  /*7c20*/  SHF.R.S32.HI R8, RZ, 0x5, R4 ;  /* 0x00000005ff087819 */ /* 0x000fe20000011404 */
[----:B------:R-:W-:Y:S02]  /*7c30*/  USHF.L.U32 UR7, UR9, 0xa, URZ ;  /* 0x0000000a09077899 */ /* 0x000fe4000800063f */
[----:B------:R-:W-:Y:S02]  /*7c40*/  ULOP3.LUT UR9, UR9, 0xfffffffe, URZ, 0xc0, !UPT ;  /* 0xfffffffe09097892 */ /* 0x000fe4000f8ec03f */
[----:B------:R-:W-:Y:S01]  /*7c50*/  UISETP.GT.U32.AND UP0, UPT, UR8, 0xffff, UPT ;  /* 0x0000ffff0800788c */ /* 0x000fe2000bf04070 */
[----:B------:R-:W-:Y:S01]  /*7c60*/  VIADD R9, R8, 0x1 ;  /* 0x0000000108097836 */ /* 0x000fe20000000000 */
[----:B------:R-:W-:-:S02]  /*7c70*/  USHF.L.U32 UR10, UR11, UR9, URZ ;  /* 0x000000090b0a7299 */ /* 0x000fc4000800063f */
[----:B------:R-:W-:Y:S02]  /*7c80*/  ULOP3.LUT UR9, UR9, 0x1, URZ, 0xfc, !UPT ;  /* 0x0000000109097892 */ /* 0x000fe4000f8efc3f */
[----:B------:R-:W-:Y:S02]  /*7c90*/  USEL UR8, UR8, 0xffff, !UP0 ;  /* 0x0000ffff08087887 */ /* 0x000fe4000c000000 */
[----:B------:R-:W-:Y:S02]  /*7ca0*/  USHF.L.U32 UR9, UR11, UR9, URZ ;  /* 0x000000090b097299 */ /* 0x000fe4000800063f */
[----:B------:R-:W-:Y:S02]  /*7cb0*/  ULOP3.LUT UR8, UR8, 0xffff, URZ, 0xc0, !UPT ;  /* 0x0000ffff08087892 */ /* 0x000fe4000f8ec03f */
[----:B------:R-:W-:Y:S02]  /*7cc0*/  ULOP3.LUT UR6, UR6, 0x20, URZ, 0xc0, !UPT ;  /* 0x0000002006067892 */ /* 0x000fe4000f8ec03f */
[----:B------:R-:W-:-:S02]  /*7cd0*/  ULOP3.LUT UR7, UR7, 0x400, URZ, 0xc0, !UPT ;  /* 0x0000040007077892 */ /* 0x000fc4000f8ec03f */
[----:B------:R-:W-:Y:S02]  /*7ce0*/  ULOP3.LUT UR19, UR10, UR9, URZ, 0xfc, !UPT ;  /* 0x000000090a137292 */ /* 0x000fe4000f8efc3f */
[----:B------:R-:W-:-:S12]  /*7cf0*/  USHF.L.U32 UR18, UR18, UR8, URZ ;  /* 0x0000000812127299 */ /* 0x000fd8000800063f */
.L_x_176:
[----:B------:R-:W-:-:S03]  /*7d00*/  UMOV UR8, 0xffffffff ;  /* 0xffffffff00087882 */ /* 0x000fc60000000000 */
[----:B------:R-:W-:Y:S05]  /*7d10*/  BRA.DIV UR8, `(.L_x_166) ;  /* 0x0000001208ac7947 */ /* 0x000fea000b800000 */
[----:B------:R-:W-:-:S13]  /*7d20*/  ELECT P6, URZ, PT ;  /* 0x00000000003f782f */ /* 0x000fda00038c0000 */
.L_x_194:
[----:B------:R-:W0:Y:S01]  /*7d30*/  LDC R4, c[0x0][0x28c] ;  /* 0x0000a300ff047b82 */ /* 0x000e220000000800 */
[----:B------:R-:W-:Y:S01]  /*7d40*/  BSSY B1, `(.L_x_167) ;  /* 0x000003c000017945 */ /* 0x000fe20003800000 */
[----:B0-----:R-:W-:-:S13]  /*7d50*/  ISETP.LT.OR P6, PT, R4, 0x1, !P6 ;  /* 0x000000010400780c */ /* 0x001fda00077c1670 */
[----:B------:R-:W-:Y:S05]  /*7d60*/  @P6 BRA `(.L_x_168) ;  /* 0x0000000000e46947 */ /* 0x000fea0003800000 */
[----:B------:R-:W-:Y:S01]  /*7d70*/  LEA R12, R12, UR26, 0x1 ;  /* 0x0000001a0c0c7c11 */ /* 0x000fe2000f8e08ff */
[----:B------:R-:W-:Y:S01]  /*7d80*/  IMAD.MOV.U32 R20, RZ, RZ, RZ ;  /* 0x000000ffff147224 */ /* 0x000fe200078e00ff */
[----:B------:R-:W-:Y:S01]  /*7d90*/  LEA R19, R19, UR6, 0x6 ;  /* 0x0000000613137c11 */ /* 0x000fe2000f8e30ff */
[----:B------:R-:W-:Y:S02]  /*7da0*/  IMAD.MOV.U32 R4, RZ, RZ, R9 ;  /* 0x000000ffff047224 */ /* 0x000fe400078e0009 */
[----:B------:R-:W-:Y:S02]  /*7db0*/  IMAD.MOV.U32 R5, RZ, RZ, R3 ;  /* 0x000000ffff057224 */ /* 0x000fe400078e0003 */
[----:B------:R-:W-:Y:S02]  /*7dc0*/  IMAD.MOV.U32 R6, RZ, RZ, R13 ;  /* 0x000000ffff067224 */ /* 0x000fe400078e000d */
[----:B------:R-:W-:-:S07]  /*7dd0*/  IMAD.SHL.U32 R15, R12, 0x80, RZ ;  /* 0x000000800c0f7824 */ /* 0x000fce00078e00ff */
.L_x_171:
[----:B------:R-:W0:Y:S01]  /*7de0*/  S2R R21, SR_CgaCtaId ;  /* 0x0000000000157919 */ /* 0x000e220000008800 */
[----:B------:R-:W-:Y:S02]  /*7df0*/  MOV R12, 0x400 ;  /* 0x00000400000c7802 */ /* 0x000fe40000000f00 */
[----:B------:R-:W-:-:S13]  /*7e00*/  ISETP.NE.AND P1, PT, R0, RZ, PT ;  /* 0x000000ff0000720c */ /* 0x000fda0003f25270 */
[----:B------:R-:W1:Y:S01]  /*7e10*/  @!P1 LDC R14, c[0x0][0x500] ;  /* 0x00014000ff0e9b82 */ /* 0x000e620000000800 */
[----:B0-----:R-:W-:Y:S02]  /*7e20*/  LEA R23, R21, R12, 0x18 ;  /* 0x0000000c15177211 */ /* 0x001fe400078ec0ff */
[----:B------:R-:W-:-:S03]  /*7e30*/  SHF.L.U32 R12, R5, 0x1f, RZ ;  /* 0x0000001f050c7819 */ /* 0x000fc600000006ff */
[----:B------:R-:W-:-:S04]  /*7e40*/  IMAD R21, R6, 0x8, R23 ;  /* 0x0000000806157824 */ /* 0x000fc800078e0217 */
[----:B------:R-:W0:Y:S02]  /*7e50*/  SYNCS.PHASECHK.TRANS64.TRYWAIT P0, [R21+URZ+0x58], R12 ;  /* 0x0000580c150075a7 */ /* 0x000e24000800017f */
[----:B01----:R-:W-:Y:S05]  /*7e60*/  @!P0 BRA `(.L_x_169) ;  /* 0x0000001000788947 */ /* 0x003fea0003800000 */
.L_x_195:
[----:B0-----:R-:W-:Y:S01]  /*7e70*/  PRMT R12, R10, 0x9910, RZ ;  /* 0x000099100a0c7816 */ /* 0x001fe200000000ff */
[----:B------:R0:W-:Y:S03]  /*7e80*/  @!P1 SYNCS.ARRIVE.TRANS64 RZ, [R21+URZ], R14 ;  /* 0x0000000e15ff99a7 */ /* 0x0001e6000800003f */
[----:B------:R-:W-:-:S13]  /*7e90*/  ISETP.NE.AND P0, PT, R12, 0x2, PT ;  /* 0x000000020c00780c */ /* 0x000fda0003f05270 */
[----:B0-----:R-:W-:Y:S05]  /*7ea0*/  @P0 BRA `(.L_x_170) ;  /* 0x0000000000040947 */ /* 0x001fea0003800000 */
[----:B------:R-:W-:Y:S01]  /*7eb0*/  BPT.TRAP 0x1 ;  /* 0x000000040000795c */ /* 0x000fe20000300000 */
.L_x_170:
[----:B------:R-:W-:Y:S01]  /*7ec0*/  LEA R12, R6, UR26, 0x1 ;  /* 0x0000001a060c7c11 */ /* 0x000fe2000f8e08ff */
[----:B------:R-:W-:Y:S01]  /*7ed0*/  VIADD R4, R4, 0xffffffff ;  /* 0xffffffff04047836 */ /* 0x000fe20000000000 */
[----:B------:R-:W-:Y:S01]  /*7ee0*/  R2UR UR22, R15 ;  /* 0x000000000f1672ca */ /* 0x000fe200000e0000 */
[----:B------:R-:W-:Y:S01]  /*7ef0*/  UIADD3 UR14, UP0, UR24, 0xf0, URZ ;  /* 0x000000f0180e7890 */ /* 0x000fe2000ff1e03f */
[----:B------:R-:W-:Y:S01]  /*7f00*/  R2UR UR9, R21 ;  /* 0x00000000150972ca */ /* 0x000fe200000e0000 */
[----:B------:R-:W-:Y:S01]  /*7f10*/  IMAD.SHL.U32 R12, R12, 0x1000, RZ ;  /* 0x000010000c0c7824 */ /* 0x000fe200078e00ff */
[----:B------:R-:W-:Y:S01]  /*7f20*/  R2UR UR10, R20 ;  /* 0x00000000140a72ca */ /* 0x000fe200000e0000 */
[----:B------:R-:W-:Y:S01]  /*7f30*/  UIADD3 UR28, UP1, UR24, 0x1f0, URZ ;  /* 0x000001f0181c7890 */ /* 0x000fe2000ff3e03f */
[----:B------:R-:W-:Y:S01]  /*7f40*/  R2UR UR12, R7 ;  /* 0x00000000070c72ca */ /* 0x000fe200000e0000 */
[--C-:B------:R-:W-:Y:S01]  /*7f50*/  IMAD R14, R12, 0x2, R23.reuse ;  /* 0x000000020c0e7824 */ /* 0x100fe200078e0217 */
[----:B------:R-:W-:Y:S01]  /*7f60*/  LEA R12, R6, UR7, 0xb ;  /* 0x00000007060c7c11 */ /* 0x000fe2000f8e58ff */
[----:B------:R-:W-:Y:S01]  /*7f70*/  UIADD3.X UR15, URZ, UR25, URZ, UP0, !UPT ;  /* 0x000000193f0f7290 */ /* 0x000fe200087fe43f */
[----:B------:R-:W-:Y:S01]  /*7f80*/  R2UR UR23, R19 ;  /* 0x00000000131772ca */ /* 0x000fe200000e0000 */
[----:B------:R-:W-:Y:S01]  /*7f90*/  UPRMT UR20, URZ, 0x5410, UR18 ;  /* 0x000054103f147896 */ /* 0x000fe20008000012 */
[----:B------:R-:W-:Y:S01]  /*7fa0*/  R2UR UR8, R14 ;  /* 0x000000000e0872ca */ /* 0x000fe200000e0000 */
[----:B------:R-:W-:Y:S01]  /*7fb0*/  IMAD R12, R12, 0x2, R23 ;  /* 0x000000020c0c7824 */ /* 0x000fe200078e0217 */
[----:B------:R-:W-:Y:S01]  /*7fc0*/  ISETP.GT.AND P1, PT, R4, 0x1, PT ;  /* 0x000000010400780c */ /* 0x000fe20003f24270 */
[----:B------:R-:W-:Y:S01]  /*7fd0*/  VIADD R6, R6, 0x1 ;  /* 0x0000000106067836 */ /* 0x000fe20000000000 */
[----:B------:R-:W-:Y:S01]  /*7fe0*/  UPRMT UR27, URZ, 0x5410, UR19 ;  /* 0x000054103f1b7896 */ /* 0x000fe20008000013 */
[----:B------:R-:W-:Y:S01]  /*7ff0*/  VIADD R20, R20, 0x20 ;  /* 0x0000002014147836 */ /* 0x000fe20000000000 */
[----:B------:R-:W-:Y:S01]  /*8000*/  R2UR UR11, R12 ;  /* 0x000000000c0b72ca */ /* 0x000fe200000e0000 */
[----:B------:R-:W-:Y:S01]  /*8010*/  UIADD3.X UR29, URZ, UR25, URZ, UP1, !UPT ;  /* 0x000000193f1d7290 */ /* 0x000fe20008ffe43f */
[----:B------:R-:W-:Y:S01]  /*8020*/  ISETP.NE.AND P0, PT, R6, 0xb, PT ;  /* 0x0000000b0600780c */ /* 0x000fe20003f05270 */
[----:B------:R-:W-:Y:S01]  /*8030*/  UMOV UR16, 0x0 ;  /* 0x0000000000107882 */ /* 0x000fe20000000000 */
[----:B------:R-:W-:-:S02]  /*8040*/  UMOV UR17, 0x10000000 ;  /* 0x1000000000117882 */ /* 0x000fc40000000000 */
[----:B------:R-:W-:Y:S01]  /*8050*/  SEL R12, RZ, 0x1, P0 ;  /* 0x00000001ff0c7807 */ /* 0x000fe20000000000 */
[----:B------:R-:W-:Y:S01]  /*8060*/  UIADD3 UR8, UR8, 0x180, URZ ;  /* 0x0000018008087890 */ /* 0x000fe2000fffe03f */
[----:B------:R-:W-:Y:S02]  /*8070*/  SEL R6, R6, RZ, P0 ;  /* 0x000000ff06067207 */ /* 0x000fe40000000000 */
[----:B------:R-:W-:-:S03]  /*8080*/  LOP3.LUT R5, R5, R12, RZ, 0x3c, !PT ;  /* 0x0000000c05057212 */ /* 0x000fc600078e3cff */
[----:B------:R-:W-:-:S03]  /*8090*/  UIADD3 UR21, UR11, 0x2c180, URZ ;  /* 0x0002c1800b157890 */ /* 0x000fc6000fffe03f */
[----:B------:R-:W-:Y:S02]  /*80a0*/  UMOV UR11, UR22 ;  /* 0x00000016000b7c82 */ /* 0x000fe40008000000 */
[----:B------:R0:W-:Y:S02]  /*80b0*/  UTMALDG.3D.MULTICAST [UR8], [UR14], UR20, desc[UR16] ;  /* 0x000010080e0073b4 */ /* 0x0001e40008011814 */
[----:B0-----:R-:W-:Y:S01]  /*80c0*/  UMOV UR8, UR21 ;  /* 0x0000001500087c82 */ /* 0x001fe20008000000 */
[----:B------:R-:W-:Y:S02]  /*80d0*/  UMOV UR11, UR23 ;  /* 0x00000017000b7c82 */ /* 0x000fe40008000000 */
[----:B------:R0:W-:Y:S02]  /*80e0*/  UTMALDG.3D.MULTICAST [UR8], [UR28], UR27, desc[UR16] ;  /* 0x000010081c0073b4 */ /* 0x0001e4000801181b */
[----:B0-----:R-:W-:Y:S05]  /*80f0*/  @P1 BRA `(.L_x_171) ;  /* 0xfffffffc00381947 */ /* 0x001fea000383ffff */
.L_x_168:
[----:B------:R-:W-:Y:S05]  /*8100*/  BSYNC B1 ;  /* 0x0000000000017941 */ /* 0x000fea0003800000 */
.L_x_167:
[----:B------:R-:W-:Y:S01]  /*8110*/  LOP3.LUT P1, RZ, R11, 0xff, RZ, 0xc0, !PT ;  /* 0x000000ff0bff7812 */ /* 0x000fe2000782c0ff */
[C---:B------:R-:W-:Y:S01]  /*8120*/  IMAD.IADD R13, R8.reuse, 0x1, R13 ;  /* 0x00000001080d7824 */ /* 0x040fe200078e020d */
[----:B------:R-:W-:Y:S01]  /*8130*/  ULDC.64 UR8, c[0x0][0x650] ;  /* 0x0001940000087ab9 */ /* 0x000fe20000000a00 */
[C---:B------:R-:W-:Y:S01]  /*8140*/  ISETP.GE.U32.AND P2, PT, R8.reuse, 0xb, PT ;  /* 0x0000000b0800780c */ /* 0x040fe20003f46070 */
[----:B------:R-:W-:Y:S01]  /*8150*/  BSSY B1, `(.L_x_172) ;  /* 0x000006b000017945 */ /* 0x000fe20003800000 */
[----:B------:R-:W-:Y:S01]  /*8160*/  IMAD.MOV.U32 R12, RZ, RZ, -0x1 ;  /* 0xffffffffff0c7424 */ /* 0x000fe200078e00ff */
[----:B------:R-:W-:Y:S01]  /*8170*/  ISETP.GT.U32.AND P0, PT, R13, 0xa, PT ;  /* 0x0000000a0d00780c */ /* 0x000fe20003f04070 */
[----:B------:R-:W-:Y:S01]  /*8180*/  IMAD.MOV.U32 R19, RZ, RZ, -0x1 ;  /* 0xffffffffff137424 */ /* 0x000fe200078e00ff */
[----:B------:R-:W-:Y:S01]  /*8190*/  PRMT R11, RZ, 0x7610, R11 ;  /* 0x00007610ff0b7816 */ /* 0x000fe2000000000b */
[----:B------:R-:W-:Y:S01]  /*81a0*/  IMAD.MOV.U32 R7, RZ, RZ, -0x1 ;  /* 0xffffffffff077424 */ /* 0x000fe200078e00ff */
[----:B------:R-:W-:-:S03]  /*81b0*/  ISETP.LT.U32.AND P0, PT, R8, 0xb, P0 ;  /* 0x0000000b0800780c */ /* 0x000fc60000701070 */
[----:B------:R-:W0:Y:S01]  /*81c0*/  @P1 S2R R5, SR_CgaCtaId ;  /* 0x0000000000051919 */ /* 0x000e220000008800 */
[----:B------:R-:W-:-:S04]  /*81d0*/  @P1 MOV R4, 0x400 ;  /* 0x0000040000041802 */ /* 0x000fc80000000f00 */
[----:B0-----:R-:W-:Y:S01]  /*81e0*/  @P1 LEA R6, R5, R4, 0x18 ;  /* 0x0000000405061211 */ /* 0x001fe200078ec0ff */
[----:B------:R-:W-:Y:S01]  /*81f0*/  IMAD.WIDE.U32 R4, R13, -0x45d1745d, RZ ;  /* 0xba2e8ba30d047825 */ /* 0x000fe200078e00ff */
[----:B------:R-:W-:Y:S02]  /*8200*/  SEL R4, RZ, 0x1, !P0 ;  /* 0x00000001ff047807 */ /* 0x000fe40004000000 */
[----:B------:R0:W-:Y:S01]  /*8210*/  @P1 SYNCS.ARRIVE.TRANS64.A1T0 RZ, [R6+URZ+0xc8], RZ ;  /* 0x0000c8ff06ff19a7 */ /* 0x0001e2000810003f */
[----:B------:R-:W-:Y:S02]  /*8220*/  IADD3 R16, P1, R16, UR36, RZ ;  /* 0x0000002410107c10 */ /* 0x000fe4000ff3e0ff */
[----:B------:R-:W-:Y:S02]  /*8230*/  LOP3.LUT R3, R3, R4, RZ, 0x3c, !PT ;  /* 0x0000000403037212 */ /* 0x000fe400078e3cff */
[----:B------:R-:W-:Y:S02]  /*8240*/  IADD3.X R17, R17, UR42, RZ, P1, !PT ;  /* 0x0000002a11117c10 */ /* 0x000fe40008ffe4ff */
[----:B------:R-:W-:-:S02]  /*8250*/  ISETP.GE.U32.AND P0, PT, R16, UR8, PT ;  /* 0x0000000810007c0c */ /* 0x000fc4000bf06070 */
[----:B0-----:R-:W-:Y:S02]  /*8260*/  SHF.R.U32.HI R6, RZ, 0x3, R5 ;  /* 0x00000003ff067819 */ /* 0x001fe40000011605 */
[----:B------:R-:W-:Y:S02]  /*8270*/  ISETP.GE.U32.AND.EX P0, PT, R17, UR9, PT, P0 ;  /* 0x0000000911007c0c */ /* 0x000fe4000bf06100 */
[----:B------:R-:W-:Y:S01]  /*8280*/  @P2 LOP3.LUT R3, R3, 0x1, R6, 0x78, !PT ;  /* 0x0000000103032812 */ /* 0x000fe200078e7806 */
[----:B------:R-:W-:Y:S01]  /*8290*/  IMAD R13, R6, -0xb, R13 ;  /* 0xfffffff5060d7824 */ /* 0x000fe200078e020d */
[----:B------:R-:W-:-:S09]  /*82a0*/  PRMT R4, RZ, 0x7610, R4 ;  /* 0x00007610ff047816 */ /* 0x000fd20000000004 */
[----:B------:R-:W-:Y:S05]  /*82b0*/  @P0 BRA `(.L_x_173) ;  /* 0x0000000400500947 */ /* 0x000fea0003800000 */
[----:B------:R-:W0:Y:S01]  /*82c0*/  S2R R15, SR_CTAID.X ;  /* 0x00000000000f7919 */ /* 0x000e220000002500 */
[----:B------:R-:W-:Y:S01]  /*82d0*/  ULDC.64 UR8, c[0x0][0x628] ;  /* 0x00018a0000087ab9 */ /* 0x000fe20000000a00 */
[----:B------:R-:W1:Y:S01]  /*82e0*/  LDC R20, c[0x0][0x144] ;  /* 0x00005100ff147b82 */ /* 0x000e620000000800 */
[----:B------:R-:W-:Y:S01]  /*82f0*/  ISETP.NE.U32.AND P0, PT, RZ, UR8, PT ;  /* 0x00000008ff007c0c */ /* 0x000fe2000bf05070 */
[----:B------:R-:W2:Y:S01]  /*8300*/  S2R R12, SR_CTAID.Y ;  /* 0x00000000000c7919 */ /* 0x000ea20000002600 */
[----:B------:R-:W-:Y:S01]  /*8310*/  ULDC UR10, c[0x0][0x150] ;  /* 0x00005400000a7ab9 */ /* 0x000fe20000000800 */
[----:B------:R-:W-:Y:S01]  /*8320*/  ULDC UR11, c[0x0][0x630] ;  /* 0x00018c00000b7ab9 */ /* 0x000fe20000000800 */
[----:B------:R-:W-:Y:S01]  /*8330*/  ISETP.NE.AND.EX P0, PT, RZ, UR9, PT, P0 ;  /* 0x00000009ff007c0c */ /* 0x000fe2000bf05300 */
[----:B------:R-:W-:Y:S01]  /*8340*/  IMAD.MOV.U32 R4, RZ, RZ, R16 ;  /* 0x000000ffff047224 */ /* 0x000fe200078e0010 */
[----:B0-----:R-:W-:-:S05]  /*8350*/  I2FP.F32.U32 R5, R15 ;  /* 0x0000000f00057245 */ /* 0x001fca0000201000 */
[----:B------:R-:W-:Y:S01]  /*8360*/  FMUL R21, R5, UR10 ;  /* 0x0000000a05157c20 */ /* 0x000fe20008400000 */
[----:B------:R-:W-:-:S05]  /*8370*/  IMAD.MOV.U32 R5, RZ, RZ, R17 ;  /* 0x000000ffff057224 */ /* 0x000fca00078e0011 */
[----:B--2---:R-:W-:Y:S05]  /*8380*/  @!P0 BRA `(.L_x_174) ;  /* 0x0000000000288947 */ /* 0x004fea0003800000 */
[----:B------:R-:W-:Y:S02]  /*8390*/  ULDC UR10, c[0x0][0x634] ;  /* 0x00018d00000a7ab9 */ /* 0x000fe40000000800 */
[----:B------:R-:W-:-:S05]  /*83a0*/  IADD3 R5, P0, R16, UR10, RZ ;  /* 0x0000000a10057c10 */ /* 0x000fca000ff1e0ff */
[----:B------:R-:W-:-:S04]  /*83b0*/  IMAD.X R19, RZ, RZ, R17, P0 ;  /* 0x000000ffff137224 */ /* 0x000fc800000e0611 */
[----:B------:R-:W-:-:S04]  /*83c0*/  IMAD.WIDE.U32 R6, R19, UR8, RZ ;  /* 0x0000000813067c25 */ /* 0x000fc8000f8e00ff */
[----:B------:R-:W-:-:S04]  /*83d0*/  IMAD.WIDE.U32 R6, P0, R5, UR9, R6 ;  /* 0x0000000905067c25 */ /* 0x000fc8000f800006 */
[----:B------:R-:W-:-:S04]  /*83e0*/  IMAD.WIDE.U32 R4, R5, UR8, RZ ;  /* 0x0000000805047c25 */ /* 0x000fc8000f8e00ff */
[----:B------:R-:W-:Y:S01]  /*83f0*/  IMAD.MOV.U32 R4, RZ, RZ, R7 ;  /* 0x000000ffff047224 */ /* 0x000fe200078e0007 */
[----:B------:R-:W-:Y:S01]  /*8400*/  IADD3 RZ, P1, R5, R6, RZ ;  /* 0x0000000605ff7210 */ /* 0x000fe20007f3e0ff */
[----:B------:R-:W-:-:S04]  /*8410*/  IMAD.X R5, RZ, RZ, RZ, P0 ;  /* 0x000000ffff057224 */ /* 0x000fc800000e06ff */
[----:B------:R-:W-:-:S08]  /*8420*/  IMAD.WIDE.U32.X R4, R19, UR9, R4, P1 ;  /* 0x0000000913047c25 */ /* 0x000fd000088e0404 */
.L_x_174:
[--C-:B------:R-:W-:Y:S01]  /*8430*/  SHF.R.U64 R14, R4, UR11, R5.reuse ;  /* 0x0000000b040e7c19 */ /* 0x100fe20008001205 */
[----:B------:R-:W0:Y:S01]  /*8440*/  F2I.U32.TRUNC.NTZ R21, R21 ;  /* 0x0000001500157305 */ /* 0x000e22000020f000 */
[----:B------:R-:W-:Y:S01]  /*8450*/  SHF.R.U32.HI R4, RZ, UR11, R5 ;  /* 0x0000000bff047c19 */ /* 0x000fe20008011605 */
[----:B------:R-:W-:Y:S01]  /*8460*/  ULDC.64 UR8, c[0x0][0x620] ;  /* 0x0001880000087ab9 */ /* 0x000fe20000000a00 */
[----:B------:R-:W-:Y:S01]  /*8470*/  IADD3 R7, P0, RZ, -R14, RZ ;  /* 0x8000000eff077210 */ /* 0x000fe20007f1e0ff */
[----:B------:R-:W-:-:S04]  /*8480*/  ULDC.64 UR10, c[0x0][0x640] ;  /* 0x00019000000a7ab9 */ /* 0x000fc80000000a00 */
[----:B------:R-:W-:Y:S01]  /*8490*/  IMAD.X R4, RZ, RZ, ~R4, P0 ;  /* 0x000000ffff047224 */ /* 0x000fe200000e0e04 */
[----:B------:R-:W-:-:S03]  /*84a0*/  ISETP.NE.U32.AND P0, PT, RZ, UR10, PT ;  /* 0x0000000aff007c0c */ /* 0x000fc6000bf05070 */
[----:B------:R-:W-:Y:S01]  /*84b0*/  IMAD R6, R4, UR8, RZ ;  /* 0x0000000804067c24 */ /* 0x000fe2000f8e02ff */
[----:B------:R-:W-:Y:S01]  /*84c0*/  ISETP.NE.AND.EX P0, PT, RZ, UR11, PT, P0 ;  /* 0x0000000bff007c0c */ /* 0x000fe2000bf05300 */
[----:B------:R-:W-:Y:S01]  /*84d0*/  IMAD.WIDE.U32 R4, R7, UR8, R16 ;  /* 0x0000000807047c25 */ /* 0x000fe2000f8e0010 */
[----:B------:R-:W-:-:S03]  /*84e0*/  ULDC UR8, c[0x0][0x618] ;  /* 0x0001860000087ab9 */ /* 0x000fc60000000800 */
[----:B------:R-:W-:Y:S01]  /*84f0*/  IMAD R7, R7, UR9, R6 ;  /* 0x0000000907077c24 */ /* 0x000fe2000f8e0206 */
[----:B------:R-:W-:Y:S01]  /*8500*/  ULDC UR9, c[0x0][0x154] ;  /* 0x0000550000097ab9 */ /* 0x000fe20000000800 */
[----:B0-----:R-:W-:Y:S02]  /*8510*/  IMAD.MOV R6, RZ, RZ, -R21 ;  /* 0x000000ffff067224 */ /* 0x001fe400078e0a15 */
[----:B------:R-:W0:Y:S01]  /*8520*/  LDC R21, c[0x0][0x148] ;  /* 0x00005200ff157b82 */ /* 0x000e220000000800 */
[----:B------:R-:W-:Y:S02]  /*8530*/  IMAD.IADD R5, R5, 0x1, R7 ;  /* 0x0000000105057824 */ /* 0x000fe400078e0207 */
[----:B-1----:R-:W-:Y:S01]  /*8540*/  IMAD R15, R20, R6, R15 ;  /* 0x00000006140f7224 */ /* 0x002fe200078e020f */
[----:B------:R-:W-:Y:S02]  /*8550*/  I2FP.F32.U32 R6, R12 ;  /* 0x0000000c00067245 */ /* 0x000fe40000201000 */
[----:B------:R-:W-:-:S02]  /*8560*/  SHF.R.U64 R19, R4, UR8, R5 ;  /* 0x0000000804137c19 */ /* 0x000fc40008001205 */
[----:B------:R-:W-:Y:S01]  /*8570*/  SHF.R.U32.HI R4, RZ, UR8, R5 ;  /* 0x00000008ff047c19 */ /* 0x000fe20008011605 */
[----:B------:R-:W-:Y:S01]  /*8580*/  FMUL R6, R6, UR9 ;  /* 0x0000000906067c20 */ /* 0x000fe20008400000 */
[----:B------:R-:W-:Y:S02]  /*8590*/  ULDC UR8, c[0x0][0x608] ;  /* 0x0001820000087ab9 */ /* 0x000fe40000000800 */
[--C-:B------:R-:W-:Y:S01]  /*85a0*/  SHF.R.U64 R22, R19, UR8, R4.reuse ;  /* 0x0000000813167c19 */ /* 0x100fe20008001204 */
[----:B------:R1:W2:Y:S01]  /*85b0*/  F2I.U32.TRUNC.NTZ R24, R6 ;  /* 0x0000000600187305 */ /* 0x0002a2000020f000 */
[----:B------:R-:W-:Y:S01]  /*85c0*/  SHF.R.U32.HI R5, RZ, UR8, R4 ;  /* 0x00000008ff057c19 */ /* 0x000fe20008011604 */
[----:B------:R-:W-:-:S03]  /*85d0*/  ULDC UR8, c[0x0][0x658] ;  /* 0x0001960000087ab9 */ /* 0x000fc60000000800 */
[--C-:B------:R-:W-:Y:S02]  /*85e0*/  SHF.R.U64 R20, R22, UR8, R5.reuse ;  /* 0x0000000816147c19 */ /* 0x100fe40008001205 */
[----:B------:R-:W-:-:S03]  /*85f0*/  SHF.R.U32.HI R23, RZ, UR8, R5 ;  /* 0x00000008ff177c19 */ /* 0x000fc60008011605 */
[----:B------:R-:W-:Y:S02]  /*8600*/  IMAD.MOV.U32 R4, RZ, RZ, R20 ;  /* 0x000000ffff047224 */ /* 0x000fe400078e0014 */
[----:B------:R-:W-:Y:S01]  /*8610*/  IMAD.MOV.U32 R5, RZ, RZ, R23 ;  /* 0x000000ffff057224 */ /* 0x000fe200078e0017 */
[----:B-1----:R-:W-:Y:S06]  /*8620*/  @!P0 BRA `(.L_x_175) ;  /* 0x0000000000288947 */ /* 0x002fec0003800000 */
        /* <DEDUP_REMOVED lines=10> */
.L_x_175:
[----:B------:R-:W-:Y:S01]  /*86d0*/  ISETP.NE.AND P0, PT, R2, 0x1, PT ;  /* 0x000000010200780c */ /* 0x000fe20003f05270 */
[----:B------:R-:W-:Y:S01]  /*86e0*/  ULDC UR8, c[0x0][0x648] ;  /* 0x0001920000087ab9 */ /* 0x000fe20000000800 */
[----:B------:R-:W-:Y:S01]  /*86f0*/  LOP3.LUT R22, R22, UR13, RZ, 0xc0, !PT ;  /* 0x0000000d16167c12 */ /* 0x000fe2000f8ec0ff */
[----:B--2---:R-:W-:Y:S01]  /*8700*/  IMAD.MOV R24, RZ, RZ, -R24 ;  /* 0x000000ffff187224 */ /* 0x004fe200078e0a18 */
[----:B------:R-:W-:Y:S01]  /*8710*/  SHF.R.U64 R5, R4, UR8, R5 ;  /* 0x0000000804057c19 */ /* 0x000fe20008001205 */
[----:B------:R-:W-:Y:S01]  /*8720*/  ULDC UR8, c[0x0][0x638] ;  /* 0x00018e0000087ab9 */ /* 0x000fe20000000800 */
[----:B------:R-:W-:Y:S01]  /*8730*/  LOP3.LUT R19, R19, UR4, RZ, 0xc0, !PT ;  /* 0x0000000413137c12 */ /* 0x000fe2000f8ec0ff */
[----:B------:R-:W-:Y:S01]  /*8740*/  ULDC UR9, c[0x0][0x610] ;  /* 0x0001840000097ab9 */ /* 0x000fe20000000800 */
[----:B------:R-:W-:Y:S02]  /*8750*/  IMAD.MOV.U32 R4, RZ, RZ, 0x1 ;  /* 0x00000001ff047424 */ /* 0x000fe400078e00ff */
[----:B------:R-:W-:-:S02]  /*8760*/  IMAD.MOV R7, RZ, RZ, -R5 ;  /* 0x000000ffff077224 */ /* 0x000fc400078e0a05 */
[----:B------:R-:W-:Y:S02]  /*8770*/  IMAD R22, R5, UR5, R22 ;  /* 0x0000000505167c24 */ /* 0x000fe4000f8e0216 */
[----:B0-----:R-:W-:Y:S02]  /*8780*/  @P0 IMAD R15, R21, R24, R12 ;  /* 0x00000018150f0224 */ /* 0x001fe400078e020c */
[----:B------:R-:W-:Y:S01]  /*8790*/  IMAD R20, R7, UR8, R20 ;  /* 0x0000000807147c24 */ /* 0x000fe2000f8e0214 */
[----:B------:R-:W-:Y:S01]  /*87a0*/  ULDC UR8, c[0x0][0x600] ;  /* 0x0001800000087ab9 */ /* 0x000fe20000000800 */
[----:B------:R-:W-:Y:S02]  /*87b0*/  IMAD R15, R22, UR9, R15 ;  /* 0x00000009160f7c24 */ /* 0x000fe4000f8e020f */
[----:B------:R-:W-:Y:S02]  /*87c0*/  IMAD R20, R20, UR8, R19 ;  /* 0x0000000814147c24 */ /* 0x000fe4000f8e0213 */
[----:B------:R-:W-:-:S03]  /*87d0*/  IMAD.MOV.U32 R7, RZ, RZ, R14 ;  /* 0x000000ffff077224 */ /* 0x000fc600078e000e */
[----:B------:R-:W-:Y:S02]  /*87e0*/  SEL R19, R20, R15, !P0 ;  /* 0x0000000f14137207 */ /* 0x000fe40004000000 */
[----:B------:R-:W-:-:S07]  /*87f0*/  SEL R12, R15, R20, !P0 ;  /* 0x000000140f0c7207 */ /* 0x000fce0004000000 */
.L_x_173:
[----:B------:R-:W-:Y:S05]  /*8800*/  BSYNC B1 ;  /* 0x0000000000017941 */ /* 0x000fea0003800000 */
.L_x_172:
[----:B------:R-:W-:-:S13]  /*8810*/  LOP3.LUT P0, RZ, R4, 0xff, RZ, 0xc0, !PT ;  /* 0x000000ff04ff7812 */ /* 0x000fda000780c0ff */
[----:B------:R-:W-:Y:S05]  /*8820*/  @P0 BRA `(.L_x_176) ;  /* 0xfffffff400340947 */ /* 0x000fea000383ffff */
[----:B------:R-:W-:Y:S05]  /*8830*/  BSYNC B0 ;  /* 0x0000000000007941 */ /* 0x000fea0003800000 */
.L_x_165:
[----:B------:R-:W-:-:S03]  /*8840*/  UMOV UR8, 0xffffffff ;  /* 0xffffffff00087882 */ /* 0x000fc60000000000 */
[----:B------:R-:W-:Y:S05]  /*8850*/  BRA.DIV UR8, `(.L_x_177) ;  /* 0x0000000a08107947 */ /* 0x000fea000b800000 */
[----:B------:R-:W-:-:S13]  /*8860*/  ELECT P6, URZ, PT ;  /* 0x00000000003f782f */ /* 0x000fda00038c0000 */
.L_x_198:
[----:B------:R-:W-:Y:S04]  /*8870*/  BSSY B0, `(.L_x_178) ;  /* 0x000006a000007945 */ /* 0x000fe80003800000 */
[----:B------:R-:W-:Y:S05]  /*8880*/  @!P6 BRA `(.L_x_179) ;  /* 0x0000000400a0e947 */ /* 0x000fea0003800000 */
[----:B------:R-:W-:-:S04]  /*8890*/  LOP3.LUT R18, R18, 0x2, RZ, 0xfc, !PT ;  /* 0x0000000212127812 */ /* 0x000fc800078efcff */
[----:B------:R-:W-:-:S13]  /*88a0*/  ISETP.NE.AND P0, PT, R18, 0x3, PT ;  /* 0x000000031200780c */ /* 0x000fda0003f05270 */
[----:B------:R-:W-:Y:S05]  /*88b0*/  @!P0 BRA `(.L_x_180) ;  /* 0x0000000000048947 */ /* 0x000fea0003800000 */
[----:B------:R-:W-:Y:S01]  /*88c0*/  BPT.TRAP 0x1 ;  /* 0x000000040000795c */ /* 0x000fe20000300000 */
.L_x_180:
[----:B------:R-:W0:Y:S01]  /*88d0*/  S2R R5, SR_CgaCtaId ;  /* 0x0000000000057919 */ /* 0x000e220000008800 */
[----:B------:R-:W-:Y:S02]  /*88e0*/  MOV R0, 0x400 ;  /* 0x0000040000007802 */ /* 0x000fe40000000f00 */
[----:B------:R-:W-:Y:S02]  /*88f0*/  SHF.L.U32 R4, R3, 0x1f, RZ ;  /* 0x0000001f03047819 */ /* 0x000fe400000006ff */
[----:B0-----:R-:W-:-:S05]  /*8900*/  LEA R0, R5, R0, 0x18 ;  /* 0x0000000005007211 */ /* 0x001fca00078ec0ff */
[----:B------:R-:W-:-:S04]  /*8910*/  VIADD R0, R0, 0x58 ;  /* 0x0000005800007836 */ /* 0x000fc80000000000 */
[C---:B------:R-:W-:Y:S02]  /*8920*/  IMAD R7, R13.reuse, 0x8, R0 ;  /* 0x000000080d077824 */ /* 0x040fe400078e0200 */
[----:B------:R-:W-:Y:S02]  /*8930*/  VIADD R13, R13, 0x1 ;  /* 0x000000010d0d7836 */ /* 0x000fe40000000000 */
[----:B------:R-:W0:Y:S03]  /*8940*/  SYNCS.PHASECHK.TRANS64.TRYWAIT P0, [R7+URZ], R4 ;  /* 0x00000004070075a7 */ /* 0x000e26000800017f */
[----:B------:R-:W-:-:S04]  /*8950*/  ISETP.NE.AND P1, PT, R13, 0xb, PT ;  /* 0x0000000b0d00780c */ /* 0x000fc80003f25270 */
[----:B------:R-:W-:Y:S02]  /*8960*/  SEL R2, RZ, 0x1, P1 ;  /* 0x00000001ff027807 */ /* 0x000fe40000800000 */
[----:B------:R-:W-:Y:S02]  /*8970*/  SEL R13, R13, RZ, P1 ;  /* 0x000000ff0d0d7207 */ /* 0x000fe40000800000 */
[----:B------:R-:W-:-:S03]  /*8980*/  LOP3.LUT R6, R3, R2, RZ, 0x3c, !PT ;  /* 0x0000000203067212 */ /* 0x000fc600078e3cff */
[----:B------:R-:W-:Y:S01]  /*8990*/  IMAD R8, R13, 0x8, R0 ;  /* 0x000000080d087824 */ /* 0x000fe200078e0200 */
[----:B------:R-:W-:Y:S01]  /*89a0*/  SHF.L.U32 R5, R6, 0x1f, RZ ;  /* 0x0000001f06057819 */ /* 0x000fe200000006ff */
[----:B0-----:R-:W-:Y:S06]  /*89b0*/  @!P0 BRA `(.L_x_181) ;  /* 0x0000000400d88947 */ /* 0x001fec0003800000 */
.L_x_199:
[----:B------:R-:W1:Y:S01]  /*89c0*/  SYNCS.PHASECHK.TRANS64.TRYWAIT P0, [R8+URZ], R5 ;  /* 0x00000005080075a7 */ /* 0x000e62000800017f */
[----:B------:R-:W-:-:S05]  /*89d0*/  VIADD R2, R13, 0x1 ;  /* 0x000000010d027836 */ /* 0x000fca0000000000 */
[----:B------:R-:W-:-:S04]  /*89e0*/  ISETP.NE.AND P1, PT, R2, 0xb, PT ;  /* 0x0000000b0200780c */ /* 0x000fc80003f25270 */
[----:B------:R-:W-:Y:S02]  /*89f0*/  SEL R3, RZ, 0x1, P1 ;  /* 0x00000001ff037807 */ /* 0x000fe40000800000 */
[----:B0-----:R-:W-:Y:S02]  /*8a00*/  SEL R7, R2, RZ, P1 ;  /* 0x000000ff02077207 */ /* 0x001fe40000800000 */
[----:B------:R-:W-:-:S03]  /*8a10*/  LOP3.LUT R6, R6, R3, RZ, 0x3c, !PT ;  /* 0x0000000306067212 */ /* 0x000fc600078e3cff */
[----:B------:R-:W-:Y:S01]  /*8a20*/  IMAD R9, R7, 0x8, R0 ;  /* 0x0000000807097824 */ /* 0x000fe200078e0200 */
[----:B------:R-:W-:Y:S01]  /*8a30*/  SHF.L.U32 R4, R6, 0x1f, RZ ;  /* 0x0000001f06047819 */ /* 0x000fe200000006ff */
[----:B-1----:R-:W-:Y:S06]  /*8a40*/  @!P0 BRA `(.L_x_182) ;  /* 0x0000000400c88947 */ /* 0x002fec0003800000 */
.L_x_200:
[----:B------:R-:W1:Y:S01]  /*8a50*/  SYNCS.PHASECHK.TRANS64.TRYWAIT P0, [R9+URZ], R4 ;  /* 0x00000004090075a7 */ /* 0x000e62000800017f */
[----:B------:R-:W-:-:S05]  /*8a60*/  VIADD R2, R7, 0x1 ;  /* 0x0000000107027836 */ /* 0x000fca0000000000 */
[----:B------:R-:W-:-:S04]  /*8a70*/  ISETP.NE.AND P1, PT, R2, 0xb, PT ;  /* 0x0000000b0200780c */ /* 0x000fc80003f25270 */
[----:B------:R-:W-:Y:S02]  /*8a80*/  SEL R3, RZ, 0x1, P1 ;  /* 0x00000001ff037807 */ /* 0x000fe40000800000 */
[----:B------:R-:W-:Y:S02]  /*8a90*/  SEL R7, R2, RZ, P1 ;  /* 0x000000ff02077207 */ /* 0x000fe40000800000 */
[----:B------:R-:W-:-:S03]  /*8aa0*/  LOP3.LUT R6, R6, R3, RZ, 0x3c, !PT ;  /* 0x0000000306067212 */ /* 0x000fc600078e3cff */
[----:B0-----:R-:W-:Y:S01]  /*8ab0*/  IMAD R8, R7, 0x8, R0 ;  /* 0x0000000807087824 */ /* 0x001fe200078e0200 */
[----:B------:R-:W-:Y:S01]  /*8ac0*/  SHF.L.U32 R5, R6, 0x1f, RZ ;  /* 0x0000001f06057819 */ /* 0x000fe200000006ff */
[----:B-1----:R-:W-:Y:S06]  /*8ad0*/  @!P0 BRA `(.L_x_183) ;  /* 0x0000000400b88947 */ /* 0x002fec0003800000 */
.L_x_201:
        /* <DEDUP_REMOVED lines=9> */
.L_x_202:
        /* <DEDUP_REMOVED lines=9> */
.L_x_203:
        /* <DEDUP_REMOVED lines=9> */
.L_x_204:
        /* <DEDUP_REMOVED lines=9> */
.L_x_205:
        /* <DEDUP_REMOVED lines=9> */
.L_x_206:
[----:B------:R-:W1:Y:S01]  /*8db0*/  SYNCS.PHASECHK.TRANS64.TRYWAIT P0, [R9+URZ], R4 ;  /* 0x00000004090075a7 */ /* 0x000e62000800017f */
[----:B------:R-:W-:-:S05]  /*8dc0*/  VIADD R2, R7, 0x1 ;  /* 0x0000000107027836 */ /* 0x000fca0000000000 */
[----:B------:R-:W-:-:S04]  /*8dd0*/  ISETP.NE.AND P1, PT, R2, 0xb, PT ;  /* 0x0000000b0200780c */ /* 0x000fc80003f25270 */
[----:B------:R-:W-:Y:S02]  /*8de0*/  SEL R3, RZ, 0x1, P1 ;  /* 0x00000001ff037807 */ /* 0x000fe40000800000 */
[----:B------:R-:W-:Y:S02]  /*8df0*/  SEL R7, R2, RZ, P1 ;  /* 0x000000ff02077207 */ /* 0x000fe40000800000 */
[----:B------:R-:W-:-:S03]  /*8e00*/  LOP3.LUT R11, R6, R3, RZ, 0x3c, !PT ;  /* 0x00000003060b7212 */ /* 0x000fc600078e3cff */
[----:B------:R-:W-:Y:S01]  /*8e10*/  IMAD R6, R7, 0x8, R0 ;  /* 0x0000000807067824 */ /* 0x000fe200078e0200 */
[----:B0-----:R-:W-:Y:S01]  /*8e20*/  SHF.L.U32 R5, R11, 0x1f, RZ ;  /* 0x0000001f0b057819 */ /* 0x001fe200000006ff */
[----:B-1----:R-:W-:Y:S06]  /*8e30*/  @!P0 BRA `(.L_x_189) ;  /* 0x0000000400588947 */ /* 0x002fec0003800000 */
.L_x_207:
[----:B------:R-:W1:Y:S01]  /*8e40*/  SYNCS.PHASECHK.TRANS64.TRYWAIT P0, [R6+URZ], R5 ;  /* 0x00000005060075a7 */ /* 0x000e62000800017f */
[----:B------:R-:W-:-:S05]  /*8e50*/  VIADD R2, R7, 0x1 ;  /* 0x0000000107027836 */ /* 0x000fca0000000000 */
[----:B------:R-:W-:-:S04]  /*8e60*/  ISETP.NE.AND P1, PT, R2, 0xb, PT ;  /* 0x0000000b0200780c */ /* 0x000fc80003f25270 */
[----:B0-----:R-:W-:Y:S02]  /*8e70*/  SEL R4, RZ, 0x1, P1 ;  /* 0x00000001ff047807 */ /* 0x001fe40000800000 */
[----:B------:R-:W-:Y:S02]  /*8e80*/  SEL R3, R2, RZ, P1 ;  /* 0x000000ff02037207 */ /* 0x000fe40000800000 */
[----:B------:R-:W-:Y:S01]  /*8e90*/  LOP3.LUT R4, R11, R4, RZ, 0x3c, !PT ;  /* 0x000000040b047212 */ /* 0x000fe200078e3cff */
[----:B-1----:R-:W-:Y:S06]  /*8ea0*/  @!P0 BRA `(.L_x_190) ;  /* 0x0000000400508947 */ /* 0x002fec0003800000 */
.L_x_208:
[----:B------:R-:W-:Y:S01]  /*8eb0*/  IMAD R3, R3, 0x8, R0 ;  /* 0x0000000803037824 */ /* 0x000fe200078e0200 */
[----:B------:R-:W-:-:S07]  /*8ec0*/  SHF.L.U32 R0, R4, 0x1f, RZ ;  /* 0x0000001f04007819 */ /* 0x000fce00000006ff */
.L_x_191:
[----:B-1----:R1:W2:Y:S02]  /*8ed0*/  SYNCS.PHASECHK.TRANS64.TRYWAIT P0, [R3+URZ], R0 ;  /* 0x00000000030075a7 */ /* 0x0022a4000800017f */
[----:B--2---:R-:W-:Y:S05]  /*8ee0*/  @!P0 NANOSLEEP.SYNCS 0x989680 ;  /* 0x009896800000895d */ /* 0x004fea0003900000 */
[----:B------:R-:W2:Y:S02]  /*8ef0*/  @!P0 SYNCS.PHASECHK.TRANS64 P0, [R3+URZ], R0 ;  /* 0x00000000030085a7 */ /* 0x000ea4000800007f */
[----:B--2---:R-:W-:Y:S05]  /*8f00*/  @!P0 BRA `(.L_x_191) ;  /* 0xfffffffc00f08947 */ /* 0x004fea000383ffff */
.L_x_179:
[----:B------:R-:W-:Y:S05]  /*8f10*/  BSYNC B0 ;  /* 0x0000000000007941 */ /* 0x000fea0003800000 */
.L_x_178:
[----:B------:R-:W-:Y:S05]  /*8f20*/  EXIT ;  /* 0x000000000000794d */ /* 0x000fea0003800000 */
.L_x_22:
[----:B-1----:R1:W2:Y:S02]  /*8f30*/  SYNCS.PHASECHK.TRANS64.TRYWAIT P1, [R3+URZ], R0 ;  /* 0x00000000030075a7 */ /* 0x0022a4000802017f */
[----:B--2---:R-:W-:Y:S05]  /*8f40*/  @!P1 NANOSLEEP.SYNCS 0x989680 ;  /* 0x009896800000995d */ /* 0x004fea0003900000 */
[----:B------:R-:W2:Y:S02]  /*8f50*/  @!P1 SYNCS.PHASECHK.TRANS64 P1, [R3+URZ], R0 ;  /* 0x00000000030095a7 */ /* 0x000ea4000802007f */
[----:B--2---:R-:W-:Y:S05]  /*8f60*/  @!P1 BRA `(.L_x_22) ;  /* 0xfffffffc00f09947 */ /* 0x004fea000383ffff */
[----:B------:R-:W-:Y:S05]  /*8f70*/  BRA `(.L_x_21) ;  /* 0xffffff8800587947 */ /* 0x000fea000383ffff */
.L_x_27:
[----:B-1----:R1:W2:Y:S02]  /*8f80*/  SYNCS.PHASECHK.TRANS64.TRYWAIT P1, [R5+URZ], R4 ;  /* 0x00000004050075a7 */ /* 0x0022a4000802017f */
[----:B--2---:R-:W-:Y:S05]  /*8f90*/  @!P1 NANOSLEEP.SYNCS 0x989680 ;  /* 0x009896800000995d */ /* 0x004fea0003900000 */
[----:B------:R-:W2:Y:S02]  /*8fa0*/  @!P1 SYNCS.PHASECHK.TRANS64 P1, [R5+URZ], R4 ;  /* 0x00000004050095a7 */ /* 0x000ea4000802007f */
[----:B--2---:R-:W-:Y:S05]  /*8fb0*/  @!P1 BRA `(.L_x_27) ;  /* 0xfffffffc00f09947 */ /* 0x004fea000383ffff */
[----:B------:R-:W-:Y:S05]  /*8fc0*/  BRA `(.L_x_26) ;  /* 0xffffff8c002c7947 */ /* 0x000fea000383ffff */
.L_x_166:
[----:B------:R-:W-:Y:S01]  /*8fd0*/  BSSY B1, `(.L_x_192) ;  /* 0x0000006000017945 */ /* 0x000fe20003800000 */
[----:B------:R-:W-:-:S07]  /*8fe0*/  IMAD.MOV.U32 R15, RZ, RZ, -0x1 ;  /* 0xffffffffff0f7424 */ /* 0x000fce00078e00ff */
[----:B------:R-:W-:Y:S05]  /*8ff0*/  WARPSYNC.COLLECTIVE R15, `(.L_x_193) ;  /* 0x000000000f0c7348 */ /* 0x000fea0003c00000 */
[----:B------:R-:W-:Y:S02]  /*9000*/  ELECT P6, UR62, PT ;  /* 0x00000000003e782f */ /* 0x000fe400038c0000 */
[----:B------:R-:W-:Y:S01]  /*9010*/  MOV R14, UR62 ;  /* 0x0000003e000e7c02 */ /* 0x000fe20008000f00 */
[----:B------:R-:W-:Y:S10]  /*9020*/  ENDCOLLECTIVE ;  /* 0x000000000000791b */ /* 0x000ff40003800000 */
.L_x_193:
[----:B------:R-:W-:Y:S05]  /*9030*/  BSYNC B1 ;  /* 0x0000000000017941 */ /* 0x000fea0003800000 */
.L_x_192:
[----:B------:R-:W-:Y:S05]  /*9040*/  BRA `(.L_x_194) ;  /* 0xffffffec00387947 */ /* 0x000fea000383ffff */
.L_x_169:
[----:B0-----:R0:W1:Y:S02]  /*9050*/  SYNCS.PHASECHK.TRANS64.TRYWAIT P0, [R21+URZ+0x58], R12 ;  /* 0x0000580c150075a7 */ /* 0x001064000800017f */
[----:B-1----:R-:W-:Y:S05]  /*9060*/  @!P0 NANOSLEEP.SYNCS 0x989680 ;  /* 0x009896800000895d */ /* 0x002fea0003900000 */
[----:B------:R-:W1:Y:S02]  /*9070*/  @!P0 SYNCS.PHASECHK.TRANS64 P0, [R21+URZ+0x58], R12 ;  /* 0x0000580c150085a7 */ /* 0x000e64000800007f */
[----:B-1----:R-:W-:Y:S05]  /*9080*/  @!P0 BRA `(.L_x_169) ;  /* 0xfffffffc00f08947 */ /* 0x002fea000383ffff */
[----:B------:R-:W-:Y:S05]  /*9090*/  BRA `(.L_x_195) ;  /* 0xffffffec00747947 */ /* 0x000fea000383ffff */
.L_x_177:
[----:B------:R-:W-:Y:S01]  /*90a0*/  BSSY B0, `(.L_x_196) ;  /* 0x0000006000007945 */ /* 0x000fe20003800000 */
[----:B------:R-:W-:-:S07]  /*90b0*/  IMAD.MOV.U32 R15, RZ, RZ, -0x1 ;  /* 0xffffffffff0f7424 */ /* 0x000fce00078e00ff */
[----:B------:R-:W-:Y:S05]  /*90c0*/  WARPSYNC.COLLECTIVE R15, `(.L_x_197) ;  /* 0x000000000f0c7348 */ /* 0x000fea0003c00000 */
[----:B------:R-:W-:Y:S02]  /*90d0*/  ELECT P6, UR62, PT ;  /* 0x00000000003e782f */ /* 0x000fe400038c0000 */
[----:B------:R-:W-:Y:S01]  /*90e0*/  MOV R14, UR62 ;  /* 0x0000003e000e7c02 */ /* 0x000fe20008000f00 */
[----:B------:R-:W-:Y:S10]  /*90f0*/  ENDCOLLECTIVE ;  /* 0x000000000000791b */ /* 0x000ff40003800000 */
.L_x_197:
[----:B------:R-:W-:Y:S05]  /*9100*/  BSYNC B0 ;  /* 0x0000000000007941 */ /* 0x000fea0003800000 */
.L_x_196:
[----:B------:R-:W-:Y:S05]  /*9110*/  BRA `(.L_x_198) ;  /* 0xfffffff400d47947 */ /* 0x000fea000383ffff */
.L_x_181:
[----:B0-----:R0:W1:Y:S02]  /*9120*/  SYNCS.PHASECHK.TRANS64.TRYWAIT P0, [R7+URZ], R4 ;  /* 0x00000004070075a7 */ /* 0x001064000800017f */
[----:B-1----:R-:W-:Y:S05]  /*9130*/  @!P0 NANOSLEEP.SYNCS 0x989680 ;  /* 0x009896800000895d */ /* 0x002fea0003900000 */
[----:B------:R-:W1:Y:S02]  /*9140*/  @!P0 SYNCS.PHASECHK.TRANS64 P0, [R7+URZ], R4 ;  /* 0x00000004070085a7 */ /* 0x000e64000800007f */
[----:B-1----:R-:W-:Y:S05]  /*9150*/  @!P0 BRA `(.L_x_181) ;  /* 0xfffffffc00f08947 */ /* 0x002fea000383ffff */
[----:B------:R-:W-:Y:S05]  /*9160*/  BRA `(.L_x_199) ;  /* 0xfffffff800147947 */ /* 0x000fea000383ffff */
.L_x_182:
[----:B0-----:R0:W1:Y:S02]  /*9170*/  SYNCS.PHASECHK.TRANS64.TRYWAIT P0, [R8+URZ], R5 ;  /* 0x00000005080075a7 */ /* 0x001064000800017f */
[----:B-1----:R-:W-:Y:S05]  /*9180*/  @!P0 NANOSLEEP.SYNCS 0x989680 ;  /* 0x009896800000895d */ /* 0x002fea0003900000 */
[----:B------:R-:W1:Y:S02]  /*9190*/  @!P0 SYNCS.PHASECHK.TRANS64 P0, [R8+URZ], R5 ;  /* 0x00000005080085a7 */ /* 0x000e64000800007f */
[----:B-1----:R-:W-:Y:S05]  /*91a0*/  @!P0 BRA `(.L_x_182) ;  /* 0xfffffffc00f08947 */ /* 0x002fea000383ffff */
[----:B------:R-:W-:Y:S05]  /*91b0*/  BRA `(.L_x_200) ;  /* 0xfffffff800247947 */ /* 0x000fea000383ffff */
.L_x_183:
[----:B0-----:R0:W1:Y:S02]  /*91c0*/  SYNCS.PHASECHK.TRANS64.TRYWAIT P0, [R9+URZ], R4 ;  /* 0x00000004090075a7 */ /* 0x001064000800017f */
[----:B-1----:R-:W-:Y:S05]  /*91d0*/  @!P0 NANOSLEEP.SYNCS 0x989680 ;  /* 0x009896800000895d */ /* 0x002fea0003900000 */
[----:B------:R-:W1:Y:S02]  /*91e0*/  @!P0 SYNCS.PHASECHK.TRANS64 P0, [R9+URZ], R4 ;  /* 0x00000004090085a7 */ /* 0x000e64000800007f */
[----:B-1----:R-:W-:Y:S05]  /*91f0*/  @!P0 BRA `(.L_x_183) ;  /* 0xfffffffc00f08947 */ /* 0x002fea000383ffff */
[----:B------:R-:W-:Y:S05]  /*9200*/  BRA `(.L_x_201) ;  /* 0xfffffff800347947 */ /* 0x000fea000383ffff */
.L_x_184:
[----:B0-----:R0:W1:Y:S02]  /*9210*/  SYNCS.PHASECHK.TRANS64.TRYWAIT P0, [R8+URZ], R5 ;  /* 0x00000005080075a7 */ /* 0x001064000800017f */
[----:B-1----:R-:W-:Y:S05]  /*9220*/  @!P0 NANOSLEEP.SYNCS 0x989680 ;  /* 0x009896800000895d */ /* 0x002fea0003900000 */
[----:B------:R-:W1:Y:S02]  /*9230*/  @!P0 SYNCS.PHASECHK.TRANS64 P0, [R8+URZ], R5 ;  /* 0x00000005080085a7 */ /* 0x000e64000800007f */
[----:B-1----:R-:W-:Y:S05]  /*9240*/  @!P0 BRA `(.L_x_184) ;  /* 0xfffffffc00f08947 */ /* 0x002fea000383ffff */
[----:B------:R-:W-:Y:S05]  /*9250*/  BRA `(.L_x_202) ;  /* 0xfffffff800447947 */ /* 0x000fea000383ffff */
.L_x_185:
[----:B0-----:R0:W1:Y:S02]  /*9260*/  SYNCS.PHASECHK.TRANS64.TRYWAIT P0, [R9+URZ], R4 ;  /* 0x00000004090075a7 */ /* 0x001064000800017f */
[----:B-1----:R-:W-:Y:S05]  /*9270*/  @!P0 NANOSLEEP.SYNCS 0x989680 ;  /* 0x009896800000895d */ /* 0x002fea0003900000 */
[----:B------:R-:W1:Y:S02]  /*9280*/  @!P0 SYNCS.PHASECHK.TRANS64 P0, [R9+URZ], R4 ;  /* 0x00000004090085a7 */ /* 0x000e64000800007f */
[----:B-1----:R-:W-:Y:S05]  /*9290*/  @!P0 BRA `(.L_x_185) ;  /* 0xfffffffc00f08947 */ /* 0x002fea000383ffff */
[----:B------:R-:W-:Y:S05]  /*92a0*/  BRA `(.L_x_203) ;  /* 0xfffffff800547947 */ /* 0x000fea000383ffff */
.L_x_186:
[----:B0-----:R0:W1:Y:S02]  /*92b0*/  SYNCS.PHASECHK.TRANS64.TRYWAIT P0, [R8+URZ], R5 ;  /* 0x00000005080075a7 */ /* 0x001064000800017f */
[----:B-1----:R-:W-:Y:S05]  /*92c0*/  @!P0 NANOSLEEP.SYNCS 0x989680 ;  /* 0x009896800000895d */ /* 0x002fea0003900000 */
[----:B------:R-:W1:Y:S02]  /*92d0*/  @!P0 SYNCS.PHASECHK.TRANS64 P0, [R8+URZ], R5 ;  /* 0x00000005080085a7 */ /* 0x000e64000800007f */
[----:B-1----:R-:W-:Y:S05]  /*92e0*/  @!P0 BRA `(.L_x_186) ;  /* 0xfffffffc00f08947 */ /* 0x002fea000383ffff */
[----:B------:R-:W-:Y:S05]  /*92f0*/  BRA `(.L_x_204) ;  /* 0xfffffff800647947 */ /* 0x000fea000383ffff */
.L_x_187:
[----:B0-----:R0:W1:Y:S02]  /*9300*/  SYNCS.PHASECHK.TRANS64.TRYWAIT P0, [R9+URZ], R4 ;  /* 0x00000004090075a7 */ /* 0x001064000800017f */
[----:B-1----:R-:W-:Y:S05]  /*9310*/  @!P0 NANOSLEEP.SYNCS 0x989680 ;  /* 0x009896800000895d */ /* 0x002fea0003900000 */
[----:B------:R-:W1:Y:S02]  /*9320*/  @!P0 SYNCS.PHASECHK.TRANS64 P0, [R9+URZ], R4 ;  /* 0x00000004090085a7 */ /* 0x000e64000800007f */
[----:B-1----:R-:W-:Y:S05]  /*9330*/  @!P0 BRA `(.L_x_187) ;  /* 0xfffffffc00f08947 */ /* 0x002fea000383ffff */
[----:B------:R-:W-:Y:S05]  /*9340*/  BRA `(.L_x_205) ;  /* 0xfffffff800747947 */ /* 0x000fea000383ffff */
.L_x_188:
[----:B0-----:R0:W1:Y:S02]  /*9350*/  SYNCS.PHASECHK.TRANS64.TRYWAIT P0, [R8+URZ], R5 ;  /* 0x00000005080075a7 */ /* 0x001064000800017f */
[----:B-1----:R-:W-:Y:S05]  /*9360*/  @!P0 NANOSLEEP.SYNCS 0x989680 ;  /* 0x009896800000895d */ /* 0x002fea0003900000 */
[----:B------:R-:W1:Y:S02]  /*9370*/  @!P0 SYNCS.PHASECHK.TRANS64 P0, [R8+URZ], R5 ;  /* 0x00000005080085a7 */ /* 0x000e64000800007f */
[----:B-1----:R-:W-:Y:S05]  /*9380*/  @!P0 BRA `(.L_x_188) ;  /* 0xfffffffc00f08947 */ /* 0x002fea000383ffff */
[----:B------:R-:W-:Y:S05]  /*9390*/  BRA `(.L_x_206) ;  /* 0xfffffff800847947 */ /* 0x000fea000383ffff */
.L_x_189:
[----:B0-----:R0:W1:Y:S02]  /*93a0*/  SYNCS.PHASECHK.TRANS64.TRYWAIT P0, [R9+URZ], R4 ;  /* 0x00000004090075a7 */ /* 0x001064000800017f */
[----:B-1----:R-:W-:Y:S05]  /*93b0*/  @!P0 NANOSLEEP.SYNCS 0x989680 ;  /* 0x009896800000895d */ /* 0x002fea0003900000 */
[----:B------:R-:W1:Y:S02]  /*93c0*/  @!P0 SYNCS.PHASECHK.TRANS64 P0, [R9+URZ], R4 ;  /* 0x00000004090085a7 */ /* 0x000e64000800007f */
[----:B-1----:R-:W-:Y:S05]  /*93d0*/  @!P0 BRA `(.L_x_189) ;  /* 0xfffffffc00f08947 */ /* 0x002fea000383ffff */
[----:B------:R-:W-:Y:S05]  /*93e0*/  BRA `(.L_x_207) ;  /* 0xfffffff800947947 */ /* 0x000fea000383ffff */
.L_x_190:
[----:B0-----:R0:W1:Y:S02]  /*93f0*/  SYNCS.PHASECHK.TRANS64.TRYWAIT P0, [R6+URZ], R5 ;  /* 0x00000005060075a7 */ /* 0x001064000800017f */
[----:B-1----:R-:W-:Y:S05]  /*9400*/  @!P0 NANOSLEEP.SYNCS 0x989680 ;  /* 0x009896800000895d */ /* 0x002fea0003900000 */
[----:B------:R-:W1:Y:S02]  /*9410*/  @!P0 SYNCS.PHASECHK.TRANS64 P0, [R6+URZ], R5 ;  /* 0x00000005060085a7 */ /* 0x000e64000800007f */
[----:B-1----:R-:W-:Y:S05]  /*9420*/  @!P0 BRA `(.L_x_190) ;  /* 0xfffffffc00f08947 */ /* 0x002fea000383ffff */
[----:B------:R-:W-:Y:S05]  /*9430*/  BRA `(.L_x_208) ;  /* 0xfffffff8009c7947 */ /* 0x000fea000383ffff */
.L_x_209:
[----:B------:R-:W-:-:S00]  /*9440*/  BRA `(.L_x_209) ;  /* 0xfffffffc00fc7947 */ /* 0x000fc0000383ffff */
[----:B------:R-:W-:-:S00]  /*9450*/  NOP ;  /* 0x0000000000007918 */ /* 0x000fc00000000000 */
        /* <DEDUP_REMOVED lines=10> */
.L_x_210:


//--------------------- .nv.global.init           --------------------------
	.section	.nv.global.init,"aw",@progbits
.nv.global.init:
	.type		$str$22,@object
	.size		$str$22,($str$23 - $str$22)
$str$22:
        /*0000*/ 	.byte	0x6b, 0x5f, 0x74, 0x69, 0x6c, 0x65, 0x5f, 0x63, 0x6f, 0x75, 0x6e, 0x74, 0x20, 0x3e, 0x3d, 0x20
        /*0010*/ 	.byte	0x31, 0x00
	.type		$str$23,@object
	.size		$str$23,(__unnamed_1 - $str$23)
$str$23:
        /*0012*/ 	.byte	0x2f, 0x74, 0x6d, 0x70, 0x2f, 0x63, 0x75, 0x74, 0x6c, 0x61, 0x73, 0x73, 0x5f, 0x73, 0x77, 0x65
        /*0022*/ 	.byte	0x65, 0x70, 0x5f, 0x73, 0x72, 0x63, 0x2f, 0x69, 0x6e, 0x63, 0x6c, 0x75, 0x64, 0x65, 0x2f, 0x63
        /*0032*/ 	.byte	0x75, 0x74, 0x6c, 0x61, 0x73, 0x73, 0x2f, 0x67, 0x65, 0x6d, 0x6d, 0x2f, 0x63, 0x6f, 0x6c, 0x6c
        /*0042*/ 	.byte	0x65, 0x63, 0x74, 0x69, 0x76, 0x65, 0x2f, 0x73, 0x6d, 0x39, 0x30, 0x5f, 0x6d, 0x6d, 0x61, 0x5f
        /*0052*/ 	.byte	0x74, 0x6d, 0x61, 0x5f, 0x67, 0x6d, 0x6d, 0x61, 0x5f, 0x73, 0x73, 0x5f, 0x77, 0x61, 0x72, 0x70
        /*0062*/ 	.byte	0x73, 0x70, 0x65, 0x63, 0x69, 0x61, 0x6c, 0x69, 0x7a, 0x65, 0x64, 0x2e, 0x68, 0x70, 0x70, 0x00
	.type		__unnamed_1,@object
	.size		__unnamed_1,(.L_0 - __unnamed_1)
__unnamed_1:
        /*0072*/ 	.byte	0x76, 0x6f, 0x69, 0x64, 0x20, 0x63, 0x75, 0x74, 0x6c, 0x61, 0x73, 0x73, 0x3a, 0x3a, 0x67, 0x65
        /* <DEDUP_REMOVED lines=181> */
        /*0bd2*/ 	.byte	0x65, 0x6e, 0x74, 0x69, 0x74, 0x79, 0x5d, 0x00
.L_0:


//--------------------- .nv.shared._ZN7cutlass13device_kernelINS_4gemm6kernel13GemmUniversalIN4cute5tupleIJiiiiEEENS1_10collective13CollectiveMmaINS1_34MainloopSm90TmaGmmaWarpSpecializedILi11ENS5_IJNS4_1CILi2EEESB_NSA_ILi1EEEEEENS1_35KernelTmaWarpSpecializedCooperativeEEENS5_IJNSA_ILi256EEENSA_ILi64EEENSA_ILi32EEEEEENS_10bfloat16_tENS5_IJlSC_lEEESK_SL_NS4_8TiledMMAINS4_8MMA_AtomIJNS4_4SM904GMMA27MMA_64x64x16_F32BF16BF16_SSILNSP_5MajorE0ELSR_0ELNSP_7ScaleInE1ELSS_1EEEEEENS4_6LayoutINS5_IJSB_SC_SC_EEENS5_IJSC_NSA_ILi0EEESX_EEEEENS5_IJNS4_10UnderscoreES10_S10_EEEEENS4_23SM90_TMA_LOAD_MULTICASTENS4_14ComposedLayoutINS4_7SwizzleILi2ELi4ELi3EEENS4_18smem_ptr_flag_bitsILi16EEENSV_INS5_IJNSA_ILi8EEESI_EEENS5_IJSI_SC_EEEEEEEvNS4_8identityES13_S1D_vS1E_EENS_8epilogue10collective6detail29Sm90TmaWarpSpecializedAdapterINS1H_15DefaultEpilogueISK_SL_SL_NS1G_6thread17LinearCombinationISK_Li1EffLNS1L_9ScaleType4KindE0ELNS_15FloatRoundStyleE2ESK_EENS1_15EpilogueDefaultEEEEEvvEEEEvNT_6ParamsE --------------------------
	.section	.nv.shared._ZN7cutlass13device_kernelINS_4gemm6kernel13GemmUniversalIN4cute5tupleIJiiiiEEENS1_10collective13CollectiveMmaINS1_34MainloopSm90TmaGmmaWarpSpecializedILi11ENS5_IJNS4_1CILi2EEESB_NSA_ILi1EEEEEENS1_35KernelTmaWarpSpecializedCooperativeEEENS5_IJNSA_ILi256EEENSA_ILi64EEENSA_ILi32EEEEEENS_10bfloat16_tENS5_IJlSC_lEEESK_SL_NS4_8TiledMMAINS4_8MMA_AtomIJNS4_4SM904GMMA27MMA_64x64x16_F32BF16BF16_SSILNSP_5MajorE0ELSR_0ELNSP_7ScaleInE1ELSS_1EEEEEENS4_6LayoutINS5_IJSB_SC_SC_EEENS5_IJSC_NSA_ILi0EEESX_EEEEENS5_IJNS4_10UnderscoreES10_S10_EEEEENS4_23SM90_TMA_LOAD_MULTICASTENS4_14ComposedLayoutINS4_7SwizzleILi2ELi4ELi3EEENS4_18smem_ptr_flag_bitsILi16EEENSV_INS5_IJNSA_ILi8EEESI_EEENS5_IJSI_SC_EEEEEEEvNS4_8identityES13_S1D_vS1E_EENS_8epilogue10collective6detail29Sm90TmaWarpSpecializedAdapterINS1H_15DefaultEpilogueISK_SL_SL_NS1G_6thread17LinearCombinationISK_Li1EffLNS1L_9ScaleType4KindE0ELNS_15FloatRoundStyleE2ESK_EENS1_15EpilogueDefaultEEEEEvvEEEEvNT_6ParamsE,"aw",@nobits
	.sectionflags	@""
	.align	16
	.zero		1024


//--------------------- .nv.shared.reserved.0     --------------------------
	.section	.nv.shared.reserved.0,"aw",@nobits
	.weak		__nv_reservedSMEM_offset_0_alias
	.size		__nv_reservedSMEM_offset_0_alias, 0, 0
	.other		__nv_reservedSMEM_offset_0_alias,@"STO_CUDA_RESERVED_SHARED STV_DEFAULT"
__nv_reservedSMEM_offset_0_alias:
	.zero		0


//--------------------- .nv.global                --------------------------
	.section	.nv.global,"aw",@nobits
.nv.global:
	.type		_ZN40_INTERNAL_6ca5adec_4_k_cu_fa37c416_171614cute1_E,@object
	.size		_ZN40_INTERNAL_6ca5adec_4_k_cu_fa37c416_171614cute1_E,(_ZN40_INTERNAL_6ca5adec_4_k_cu_fa37c416_171614cuda3std3__45__cpo6cbeginE - _ZN40_INTERNAL_6ca5adec_4_k_cu_fa37c416_171614cute1_E)
_ZN40_INTERNAL_6ca5adec_4_k_cu_fa37c416_171614cute1_E:
	.zero		1
	.type		_ZN40_INTERNAL_6ca5adec_4_k_cu_fa37c416_171614cuda3std3__45__cpo6cbeginE,@object
	.size		_ZN40_INTERNAL_6ca5adec_4_k_cu_fa37c416_171614cuda3std3__45__cpo6cbeginE,(_ZN40_INTERNAL_6ca5adec_4_k_cu_fa37c416_171614cuda3std3__48in_placeE - _ZN40_INTERNAL_6ca5adec_4_k_cu_fa37c416_171614cuda3std3__45__cpo6cbeginE)
_ZN40_INTERNAL_6ca5adec_4_k_cu_fa37c416_171614cuda3std3__45__cpo6cbeginE:
	.zero		1
	.type		_ZN40_INTERNAL_6ca5adec_4_k_cu_fa37c416_171614cuda3std3__48in_placeE,@object
	.size		_ZN40_INTERNAL_6ca5adec_4_k_cu_fa37c416_171614cuda3std3__48in_placeE,(_ZN40_INTERNAL_6ca5adec_4_k_cu_fa37c416_171614cuda3std6ranges3__45__cpo9iter_moveE - _ZN40_INTERNAL_6ca5adec_4_k_cu_fa37c416_171614cuda3std3__48in_placeE)
_ZN40_INTERNAL_6ca5adec_4_k_cu_fa37c416_171614cuda3std3__48in_placeE:
	.zero		1
	.type		_ZN40_INTERNAL_6ca5adec_4_k_cu_fa37c416_171614cuda3std6ranges3__45__cpo9iter_moveE,@object
	.size		_ZN40_INTERNAL_6ca5adec_4_k_cu_fa37c416_171614cuda3std6ranges3__45__cpo9iter_moveE,(_ZN40_INTERNAL_6ca5adec_4_k_cu_fa37c416_171614cuda3std3__45__cpo5beginE - _ZN40_INTERNAL_6ca5adec_4_k_cu_fa37c416_171614cuda3std6ranges3__45__cpo9iter_moveE)
_ZN40_INTERNAL_6ca5adec_4_k_cu_fa37c416_171614cuda3std6ranges3__45__cpo9iter_moveE:
	.zero		1
	.type		_ZN40_INTERNAL_6ca5adec_4_k_cu_fa37c416_171614cuda3std3__45__cpo5beginE,@object
	.size		_ZN40_INTERNAL_6ca5adec_4_k_cu_fa37c416_171614cuda3std3__45__cpo5beginE,(_ZN40_INTERNAL_6ca5adec_4_k_cu_fa37c416_171614cuda3std3__442_GLOBAL__N__6ca5adec_4_k_cu_fa37c416_171616ignoreE - _ZN40_INTERNAL_6ca5adec_4_k_cu_fa37c416_171614cuda3std3__45__cpo5beginE)
_ZN40_INTERNAL_6ca5adec_4_k_cu_fa37c416_171614cuda3std3__45__cpo5beginE:
	.zero		1
	.type		_ZN40_INTERNAL_6ca5adec_4_k_cu_fa37c416_171614cuda3std3__442_GLOBAL__N__6ca5adec_4_k_cu_fa37c416_171616ignoreE,@object
	.size		_ZN40_INTERNAL_6ca5adec_4_k_cu_fa37c416_171614cuda3std3__442_GLOBAL__N__6ca5adec_4_k_cu_fa37c416_171616ignoreE,(_ZN40_INTERNAL_6ca5adec_4_k_cu_fa37c416_171614cute7productE - _ZN40_INTERNAL_6ca5adec_4_k_cu_fa37c416_171614cuda3std3__442_GLOBAL__N__6ca5adec_4_k_cu_fa37c416_171616ignoreE)
_ZN40_INTERNAL_6ca5adec_4_k_cu_fa37c416_171614cuda3std3__442_GLOBAL__N__6ca5adec_4_k_cu_fa37c416_171616ignoreE:
	.zero		1
	.type		_ZN40_INTERNAL_6ca5adec_4_k_cu_fa37c416_171614cute7productE,@object
	.size		_ZN40_INTERNAL_6ca5adec_4_k_cu_fa37c416_171614cute7productE,(_ZN40_INTERNAL_6ca5adec_4_k_cu_fa37c416_171614cuda3std3__45__cpo3endE - _ZN40_INTERNAL_6ca5adec_4_k_cu_fa37c416_171614cute7productE)
_ZN40_INTERNAL_6ca5adec_4_k_cu_fa37c416_171614cute7productE:
	.zero		1
	.type		_ZN40_INTERNAL_6ca5adec_4_k_cu_fa37c416_171614cuda3std3__45__cpo3endE,@object
	.size		_ZN40_INTERNAL_6ca5adec_4_k_cu_fa37c416_171614cuda3std3__45__cpo3endE,(_ZN40_INTERNAL_6ca5adec_4_k_cu_fa37c416_171614cuda3std3__419piecewise_constructE - _ZN40_INTERNAL_6ca5adec_4_k_cu_fa37c416_171614cuda3std3__45__cpo3endE)
_ZN40_INTERNAL_6ca5adec_4_k_cu_fa37c416_171614cuda3std3__45__cpo3endE:
	.zero		1
	.type		_ZN40_INTERNAL_6ca5adec_4_k_cu_fa37c416_171614cuda3std3__419piecewise_constructE,@object
	.size		_ZN40_INTERNAL_6ca5adec_4_k_cu_fa37c416_171614cuda3std3__419piecewise_constructE,(_ZN40_INTERNAL_6ca5adec_4_k_cu_fa37c416_171614cuda3std3__45__cpo4cendE - _ZN40_INTERNAL_6ca5adec_4_k_cu_fa37c416_171614cuda3std3__419piecewise_constructE)
_ZN40_INTERNAL_6ca5adec_4_k_cu_fa37c416_171614cuda3std3__419piecewise_constructE:
	.zero		1
	.type		_ZN40_INTERNAL_6ca5adec_4_k_cu_fa37c416_171614cuda3std3__45__cpo4cendE,@object
	.size		_ZN40_INTERNAL_6ca5adec_4_k_cu_fa37c416_171614cuda3std3__45__cpo4cendE,(_ZN40_INTERNAL_6ca5adec_4_k_cu_fa37c416_171614cuda3std6ranges3__45__cpo4swapE - _ZN40_INTERNAL_6ca5adec_4_k_cu_fa37c416_171614cuda3std3__45__cpo4cendE)
_ZN40_INTERNAL_6ca5adec_4_k_cu_fa37c416_171614cuda3std3__45__cpo4cendE:
	.zero		1
	.type		_ZN40_INTERNAL_6ca5adec_4_k_cu_fa37c416_171614cuda3std6ranges3__45__cpo4swapE,@object
	.size		_ZN40_INTERNAL_6ca5adec_4_k_cu_fa37c416_171614cuda3std6ranges3__45__cpo4swapE,(.L_8 - _ZN40_INTERNAL_6ca5adec_4_k_cu_fa37c416_171614cuda3std6ranges3__45__cpo4swapE)
_ZN40_INTERNAL_6ca5adec_4_k_cu_fa37c416_171614cuda3std6ranges3__45__cpo4swapE:
	.zero		1
.L_8:


//--------------------- .nv.constant0._ZN7cutlass13device_kernelINS_4gemm6kernel13GemmUniversalIN4cute5tupleIJiiiiEEENS1_10collective13CollectiveMmaINS1_34MainloopSm90TmaGmmaWarpSpecializedILi11ENS5_IJNS4_1CILi2EEESB_NSA_ILi1EEEEEENS1_35KernelTmaWarpSpecializedCooperativeEEENS5_IJNSA_ILi256EEENSA_ILi64EEENSA_ILi32EEEEEENS_10bfloat16_tENS5_IJlSC_lEEESK_SL_NS4_8TiledMMAINS4_8MMA_AtomIJNS4_4SM904GMMA27MMA_64x64x16_F32BF16BF16_SSILNSP_5MajorE0ELSR_0ELNSP_7ScaleInE1ELSS_1EEEEEENS4_6LayoutINS5_IJSB_SC_SC_EEENS5_IJSC_NSA_ILi0EEESX_EEEEENS5_IJNS4_10UnderscoreES10_S10_EEEEENS4_23SM90_TMA_LOAD_MULTICASTENS4_14ComposedLayoutINS4_7SwizzleILi2ELi4ELi3EEENS4_18smem_ptr_flag_bitsILi16EEENSV_INS5_IJNSA_ILi8EEESI_EEENS5_IJSI_SC_EEEEEEEvNS4_8identityES13_S1D_vS1E_EENS_8epilogue10collective6detail29Sm90TmaWarpSpecializedAdapterINS1H_15DefaultEpilogueISK_SL_SL_NS1G_6thread17LinearCombinationISK_Li1EffLNS1L_9ScaleType4KindE0ELNS_15FloatRoundStyleE2ESK_EENS1_15EpilogueDefaultEEEEEvvEEEEvNT_6ParamsE --------------------------
	.section	.nv.constant0._ZN7cutlass13device_kernelINS_4gemm6kernel13GemmUniversalIN4cute5tupleIJiiiiEEENS1_10collective13CollectiveMmaINS1_34MainloopSm90TmaGmmaWarpSpecializedILi11ENS5_IJNS4_1CILi2EEESB_NSA_ILi1EEEEEENS1_35KernelTmaWarpSpecializedCooperativeEEENS5_IJNSA_ILi256EEENSA_ILi64EEENSA_ILi32EEEEEENS_10bfloat16_tENS5_IJlSC_lEEESK_SL_NS4_8TiledMMAINS4_8MMA_AtomIJNS4_4SM904GMMA27MMA_64x64x16_F32BF16BF16_SSILNSP_5MajorE0ELSR_0ELNSP_7ScaleInE1ELSS_1EEEEEENS4_6LayoutINS5_IJSB_SC_SC_EEENS5_IJSC_NSA_ILi0EEESX_EEEEENS5_IJNS4_10UnderscoreES10_S10_EEEEENS4_23SM90_TMA_LOAD_MULTICASTENS4_14ComposedLayoutINS4_7SwizzleILi2ELi4ELi3EEENS4_18smem_ptr_flag_bitsILi16EEENSV_INS5_IJNSA_ILi8EEESI_EEENS5_IJSI_SC_EEEEEEEvNS4_8identityES13_S1D_vS1E_EENS_8epilogue10collective6detail29Sm90TmaWarpSpecializedAdapterINS1H_15DefaultEpilogueISK_SL_SL_NS1G_6thread17LinearCombinationISK_Li1EffLNS1L_9ScaleType4KindE0ELNS_15FloatRoundStyleE2ESK_EENS1_15EpilogueDefaultEEEEEvvEEEEvNT_6ParamsE,"a",@progbits
	.sectionflags	@""
	.align	4
.nv.constant0._ZN7cutlass13device_kernelINS_4gemm6kernel13GemmUniversalIN4cute5tupleIJiiiiEEENS1_10collective13CollectiveMmaINS1_34MainloopSm90TmaGmmaWarpSpecializedILi11ENS5_IJNS4_1CILi2EEESB_NSA_ILi1EEEEEENS1_35KernelTmaWarpSpecializedCooperativeEEENS5_IJNSA_ILi256EEENSA_ILi64EEENSA_ILi32EEEEEENS_10bfloat16_tENS5_IJlSC_lEEESK_SL_NS4_8TiledMMAINS4_8MMA_AtomIJNS4_4SM904GMMA27MMA_64x64x16_F32BF16BF16_SSILNSP_5MajorE0ELSR_0ELNSP_7ScaleInE1ELSS_1EEEEEENS4_6LayoutINS5_IJSB_SC_SC_EEENS5_IJSC_NSA_ILi0EEESX_EEEEENS5_IJNS4_10UnderscoreES10_S10_EEEEENS4_23SM90_TMA_LOAD_MULTICASTENS4_14ComposedLayoutINS4_7SwizzleILi2ELi4ELi3EEENS4_18smem_ptr_flag_bitsILi16EEENSV_INS5_IJNSA_ILi8EEESI_EEENS5_IJSI_SC_EEEEEEEvNS4_8identityES13_S1D_vS1E_EENS_8epilogue10collective6detail29Sm90TmaWarpSpecializedAdapterINS1H_15DefaultEpilogueISK_SL_SL_NS1G_6thread17LinearCombinationISK_Li1EffLNS1L_9ScaleType4KindE0ELNS_15FloatRoundStyleE2ESK_EENS1_15EpilogueDefaultEEEEEvvEEEEvNT_6ParamsE:
	.zero		1664


//--------------------- SYMBOLS --------------------------

	.type		.nv.reservedSmem.offset0,@object
	.size		.nv.reservedSmem.offset0,0x4
	.type		__assertfail,@function
